	.target	sm_90a

	.elftype	@"ET_EXEC"


//--------------------- .note.nv.tkinfo           --------------------------
	.section	.note.nv.tkinfo,"",@"SHT_NOTE"
	.sectionflags	@"SHF_NOTE_NV_TKINFO"
	.tkinfo
        /*0018*/ 	.word	0x00000002
        /*0030*/ 	.string	""
        /*0030*/ 	.string	"ptxas"
        /*0030*/ 	.string	"Cuda compilation tools, release 13.0, V13.0.88"
        /*0030*/ 	.string	"Build cuda_13.0.r13.0/compiler.36424714_0"
        /*0030*/ 	.string	"-arch sm_90a -m 64 "



//--------------------- .note.nv.cuinfo           --------------------------
	.section	.note.nv.cuinfo,"",@"SHT_NOTE"
	.sectionflags	@"SHF_NOTE_NV_CUINFO"
        /*0018*/ 	.short	0x0002
        /*001a*/ 	.short	0x005a
        /*001c*/ 	.short	0x0082
	.zero		2


//--------------------- .nv.info                  --------------------------
	.section	.nv.info,"",@"SHT_CUDA_INFO"
	.align	4


	//----- nvinfo : EIATTR_REGCOUNT
	.align		4
        /*0000*/ 	.byte	0x04, 0x2f
        /*0002*/ 	.short	(.L_15 - .L_14)
	.align		4
.L_14:
        /*0004*/ 	.word	index@(_ZN7cutlass13device_kernelINS_4gemm6kernel13GemmUniversalIN4cute5tupleIJiiiiEEENS1_10collective13CollectiveMmaINS1_34MainloopSm90TmaGmmaWarpSpecializedILi3ENS5_IJNS4_1CILi2EEENSA_ILi1EEESC_EEENS1_35KernelTmaWarpSpecializedCooperativeEEENS5_IJNSA_ILi256EEENSA_ILi128EEESH_EEEaNS5_IJlSC_lEEEaSJ_NS4_8TiledMMAINS4_8MMA_AtomIJNS4_4SM904GMMA27MMA_64x128x32_S32S8S8_SS_TNEEEENS4_6LayoutISD_NS5_IJSC_NSA_ILi0EEESR_EEEEENS5_IJNS4_10UnderscoreESU_SU_EEEEENS4_13SM90_TMA_LOADENS4_14ComposedLayoutINS4_7SwizzleILi3ELi4ELi3EEENS4_18smem_ptr_flag_bitsILi8EEENSQ_INS5_IJNSA_ILi8EEESH_EEENS5_IJSH_SC_EEEEEEEvNS4_8identityENS4_23SM90_TMA_LOAD_MULTICASTES17_vS18_EENS_8epilogue10collective6detail29Sm90TmaWarpSpecializedAdapterINS1C_15DefaultEpilogueIaSJ_SJ_NS1B_6thread17LinearCombinationIaLi1EiiLNS1G_9ScaleType4KindE0ELNS_15FloatRoundStyleE2EaEENS1_15EpilogueDefaultEEEEEvvEEEEvNT_6ParamsE)
        /*0008*/ 	.word	0x000000a8


	//----- nvinfo : EIATTR_FRAME_SIZE
	.align		4
.L_15:
        /*000c*/ 	.byte	0x04, 0x11
        /*000e*/ 	.short	(.L_17 - .L_16)
	.align		4
.L_16:
        /*0010*/ 	.word	index@(_ZN7cutlass13device_kernelINS_4gemm6kernel13GemmUniversalIN4cute5tupleIJiiiiEEENS1_10collective13CollectiveMmaINS1_34MainloopSm90TmaGmmaWarpSpecializedILi3ENS5_IJNS4_1CILi2EEENSA_ILi1EEESC_EEENS1_35KernelTmaWarpSpecializedCooperativeEEENS5_IJNSA_ILi256EEENSA_ILi128EEESH_EEEaNS5_IJlSC_lEEEaSJ_NS4_8TiledMMAINS4_8MMA_AtomIJNS4_4SM904GMMA27MMA_64x128x32_S32S8S8_SS_TNEEEENS4_6LayoutISD_NS5_IJSC_NSA_ILi0EEESR_EEEEENS5_IJNS4_10UnderscoreESU_SU_EEEEENS4_13SM90_TMA_LOADENS4_14ComposedLayoutINS4_7SwizzleILi3ELi4ELi3EEENS4_18smem_ptr_flag_bitsILi8EEENSQ_INS5_IJNSA_ILi8EEESH_EEENS5_IJSH_SC_EEEEEEEvNS4_8identityENS4_23SM90_TMA_LOAD_MULTICASTES17_vS18_EENS_8epilogue10collective6detail29Sm90TmaWarpSpecializedAdapterINS1C_15DefaultEpilogueIaSJ_SJ_NS1B_6thread17LinearCombinationIaLi1EiiLNS1G_9ScaleType4KindE0ELNS_15FloatRoundStyleE2EaEENS1_15EpilogueDefaultEEEEEvvEEEEvNT_6ParamsE)
        /*0014*/ 	.word	0x00000000


	//----- nvinfo : EIATTR_MIN_STACK_SIZE
	.align		4
.L_17:
        /*0018*/ 	.byte	0x04, 0x12
        /*001a*/ 	.short	(.L_19 - .L_18)
	.align		4
.L_18:
        /*001c*/ 	.word	index@(_ZN7cutlass13device_kernelINS_4gemm6kernel13GemmUniversalIN4cute5tupleIJiiiiEEENS1_10collective13CollectiveMmaINS1_34MainloopSm90TmaGmmaWarpSpecializedILi3ENS5_IJNS4_1CILi2EEENSA_ILi1EEESC_EEENS1_35KernelTmaWarpSpecializedCooperativeEEENS5_IJNSA_ILi256EEENSA_ILi128EEESH_EEEaNS5_IJlSC_lEEEaSJ_NS4_8TiledMMAINS4_8MMA_AtomIJNS4_4SM904GMMA27MMA_64x128x32_S32S8S8_SS_TNEEEENS4_6LayoutISD_NS5_IJSC_NSA_ILi0EEESR_EEEEENS5_IJNS4_10UnderscoreESU_SU_EEEEENS4_13SM90_TMA_LOADENS4_14ComposedLayoutINS4_7SwizzleILi3ELi4ELi3EEENS4_18smem_ptr_flag_bitsILi8EEENSQ_INS5_IJNSA_ILi8EEESH_EEENS5_IJSH_SC_EEEEEEEvNS4_8identityENS4_23SM90_TMA_LOAD_MULTICASTES17_vS18_EENS_8epilogue10collective6detail29Sm90TmaWarpSpecializedAdapterINS1C_15DefaultEpilogueIaSJ_SJ_NS1B_6thread17LinearCombinationIaLi1EiiLNS1G_9ScaleType4KindE0ELNS_15FloatRoundStyleE2EaEENS1_15EpilogueDefaultEEEEEvvEEEEvNT_6ParamsE)
        /*0020*/ 	.word	0x00000000
.L_19:


//--------------------- .nv.compat                --------------------------
	.section	.nv.compat,"",@"SHT_CUDA_COMPAT_INFO"
	.align	4
        /*0000*/ 	.byte	0x02, 0x09, 0x01, 0x00, 0x02, 0x02, 0x04, 0x00, 0x02, 0x05, 0x05, 0x00, 0x03, 0x07, 0x01, 0x01
        /*0010*/ 	.byte	0x02, 0x03, 0x01, 0x00, 0x02, 0x06, 0x01, 0x00, 0x04, 0x0b, 0x08, 0x00, 0x00, 0x00, 0x00, 0x00
        /*0020*/ 	.byte	0x00, 0x00, 0x00, 0x00


//--------------------- .nv.info._ZN7cutlass13device_kernelINS_4gemm6kernel13GemmUniversalIN4cute5tupleIJiiiiEEENS1_10collective13CollectiveMmaINS1_34MainloopSm90TmaGmmaWarpSpecializedILi3ENS5_IJNS4_1CILi2EEENSA_ILi1EEESC_EEENS1_35KernelTmaWarpSpecializedCooperativeEEENS5_IJNSA_ILi256EEENSA_ILi128EEESH_EEEaNS5_IJlSC_lEEEaSJ_NS4_8TiledMMAINS4_8MMA_AtomIJNS4_4SM904GMMA27MMA_64x128x32_S32S8S8_SS_TNEEEENS4_6LayoutISD_NS5_IJSC_NSA_ILi0EEESR_EEEEENS5_IJNS4_10UnderscoreESU_SU_EEEEENS4_13SM90_TMA_LOADENS4_14ComposedLayoutINS4_7SwizzleILi3ELi4ELi3EEENS4_18smem_ptr_flag_bitsILi8EEENSQ_INS5_IJNSA_ILi8EEESH_EEENS5_IJSH_SC_EEEEEEEvNS4_8identityENS4_23SM90_TMA_LOAD_MULTICASTES17_vS18_EENS_8epilogue10collective6detail29Sm90TmaWarpSpecializedAdapterINS1C_15DefaultEpilogueIaSJ_SJ_NS1B_6thread17LinearCombinationIaLi1EiiLNS1G_9ScaleType4KindE0ELNS_15FloatRoundStyleE2EaEENS1_15EpilogueDefaultEEEEEvvEEEEvNT_6ParamsE --------------------------
	.section	.nv.info._ZN7cutlass13device_kernelINS_4gemm6kernel13GemmUniversalIN4cute5tupleIJiiiiEEENS1_10collective13CollectiveMmaINS1_34MainloopSm90TmaGmmaWarpSpecializedILi3ENS5_IJNS4_1CILi2EEENSA_ILi1EEESC_EEENS1_35KernelTmaWarpSpecializedCooperativeEEENS5_IJNSA_ILi256EEENSA_ILi128EEESH_EEEaNS5_IJlSC_lEEEaSJ_NS4_8TiledMMAINS4_8MMA_AtomIJNS4_4SM904GMMA27MMA_64x128x32_S32S8S8_SS_TNEEEENS4_6LayoutISD_NS5_IJSC_NSA_ILi0EEESR_EEEEENS5_IJNS4_10UnderscoreESU_SU_EEEEENS4_13SM90_TMA_LOADENS4_14ComposedLayoutINS4_7SwizzleILi3ELi4ELi3EEENS4_18smem_ptr_flag_bitsILi8EEENSQ_INS5_IJNSA_ILi8EEESH_EEENS5_IJSH_SC_EEEEEEEvNS4_8identityENS4_23SM90_TMA_LOAD_MULTICASTES17_vS18_EENS_8epilogue10collective6detail29Sm90TmaWarpSpecializedAdapterINS1C_15DefaultEpilogueIaSJ_SJ_NS1B_6thread17LinearCombinationIaLi1EiiLNS1G_9ScaleType4KindE0ELNS_15FloatRoundStyleE2EaEENS1_15EpilogueDefaultEEEEEvvEEEEvNT_6ParamsE,"",@"SHT_CUDA_INFO"
	.sectionflags	@""
	.align	4


	//----- nvinfo : EIATTR_CUDA_API_VERSION
	.align		4
        /*0000*/ 	.byte	0x04, 0x37
        /*0002*/ 	.short	(.L_21 - .L_20)
.L_20:
        /*0004*/ 	.word	0x00000082


	//----- nvinfo : EIATTR_KPARAM_INFO
	.align		4
.L_21:
        /*0008*/ 	.byte	0x04, 0x17
        /*000a*/ 	.short	(.L_23 - .L_22)
.L_22:
        /*000c*/ 	.word	0x00000000
        /*0010*/ 	.short	0x0000
        /*0012*/ 	.short	0x0070
        /*0014*/ 	.byte	0x00, 0xf0, 0x01, 0x10


	//----- nvinfo : EIATTR_SPARSE_MMA_MASK
	.align		4
.L_23:
        /*0018*/ 	.byte	0x03, 0x50
        /*001a*/ 	.short	0x0000


	//----- nvinfo : EIATTR_MAXREG_COUNT
	.align		4
        /*001c*/ 	.byte	0x03, 0x1b
        /*001e*/ 	.short	0x00a8


	//----- nvinfo : EIATTR_NUM_BARRIERS
	.align		4
        /*0020*/ 	.byte	0x02, 0x4c
        /*0022*/ 	.byte	0x01
	.zero		1


	//----- nvinfo : EIATTR_EXTERNS
	.align		4
        /*0024*/ 	.byte	0x04, 0x0f
        /*0026*/ 	.short	(.L_25 - .L_24)


	//   ....[0]....
	.align		4
.L_24:
        /*0028*/ 	.word	index@(__assertfail)


	//----- nvinfo : EIATTR_MERCURY_ISA_VERSION
	.align		4
.L_25:
        /*002c*/ 	.byte	0x03, 0x5f
        /*002e*/ 	.short	0x0101


	//----- nvinfo : EIATTR_INT_WARP_WIDE_INSTR_OFFSETS
	.align		4
        /*0030*/ 	.byte	0x04, 0x31
        /*0032*/ 	.short	(.L_27 - .L_26)


	//   ....[0]....
.L_26:
        /*0034*/ 	.word	0x00000460


	//   ....[1]....
        /*0038*/ 	.word	0x00000490


	//   ....[2]....
        /*003c*/ 	.word	0x00000650


	//----- nvinfo : EIATTR_COOP_GROUP_MASK_REGIDS
	.align		4
.L_27:
        /*0040*/ 	.byte	0x04, 0x29
        /*0042*/ 	.short	(.L_29 - .L_28)


	//   ....[0]....
.L_28:
        /*0044*/ 	.word	0xffffffff


	//   ....[1]....
        /*0048*/ 	.word	0xffffffff


	//   ....[2]....
        /*004c*/ 	.word	0xffffffff


	//   ....[3]....
        /*0050*/ 	.word	0xffffffff


	//   ....[4]....
        /*0054*/ 	.word	0xffffffff


	//   ....[5]....
        /*0058*/ 	.word	0xffffffff


	//----- nvinfo : EIATTR_COOP_GROUP_INSTR_OFFSETS
	.align		4
.L_29:
        /*005c*/ 	.byte	0x04, 0x28
        /*005e*/ 	.short	(.L_31 - .L_30)


	//   ....[0]....
.L_30:
        /*0060*/ 	.word	0x00000060


	//   ....[1]....
        /*0064*/ 	.word	0x00000070


	//   ....[2]....
        /*0068*/ 	.word	0x00000130


	//   ....[3]....
        /*006c*/ 	.word	0x000002b0


	//   ....[4]....
        /*0070*/ 	.word	0x000007d0


	//   ....[5]....
        /*0074*/ 	.word	0x00001210


	//----- nvinfo : EIATTR_REG_RECONFIG
	.align		4
.L_31:
        /*0078*/ 	.byte	0x01, 0x54
	.zero		2


	//----- nvinfo : EIATTR_SYSCALL_OFFSETS
	.align		4
        /*007c*/ 	.byte	0x04, 0x46
        /*007e*/ 	.short	(.L_33 - .L_32)


	//   ....[0]....
.L_32:
        /*0080*/ 	.word	0x000013e0


	//----- nvinfo : EIATTR_MBARRIER_INSTR_OFFSETS
	.align		4
.L_33:
        /*0084*/ 	.byte	0x04, 0x39
        /*0086*/ 	.short	(.L_35 - .L_34)


	//   ....[0]....
.L_34:
        /*0088*/ 	.word	0x00000230
        /*008c*/ 	.word	0x000000ff
        /*0090*/ 	.word	0x00000000
        /*0094*/ 	.short	0x0100
        /*0096*/ 	.byte	0x08
	.zero		1


	//   ....[1]....
        /*0098*/ 	.word	0x00000240
        /*009c*/ 	.word	0x000000ff
        /*00a0*/ 	.word	0x00000018
        /*00a4*/ 	.short	0x0100
        /*00a6*/ 	.byte	0x08
	.zero		1


	//   ....[2]....
        /*00a8*/ 	.word	0x00000250
        /*00ac*/ 	.word	0x000000ff
        /*00b0*/ 	.word	0x00000008
        /*00b4*/ 	.short	0x0100
        /*00b6*/ 	.byte	0x08
	.zero		1


	//   ....[3]....
        /*00b8*/ 	.word	0x00000260
        /*00bc*/ 	.word	0x000000ff
        /*00c0*/ 	.word	0x00000020
        /*00c4*/ 	.short	0x0100
        /*00c6*/ 	.byte	0x08
	.zero		1


	//   ....[4]....
        /*00c8*/ 	.word	0x00000270
        /*00cc*/ 	.word	0x000000ff
        /*00d0*/ 	.word	0x00000010
        /*00d4*/ 	.short	0x0100
        /*00d6*/ 	.byte	0x08
	.zero		1


	//   ....[5]....
        /*00d8*/ 	.word	0x00000280
        /*00dc*/ 	.word	0x000000ff
        /*00e0*/ 	.word	0x00000028
        /*00e4*/ 	.short	0x0100
        /*00e6*/ 	.byte	0x08
	.zero		1


	//   ....[6]....
        /*00e8*/ 	.word	0x000006d0
        /*00ec*/ 	.word	0x000000ff
        /*00f0*/ 	.word	0x00000040
        /*00f4*/ 	.short	0x0100
        /*00f6*/ 	.byte	0x06
	.zero		1


	//   ....[7]....
        /*00f8*/ 	.word	0x00000760
        /*00fc*/ 	.word	0x000000ff
        /*0100*/ 	.word	0x00000048
        /*0104*/ 	.short	0x0100
        /*0106*/ 	.byte	0x06
	.zero		1


	//   ....[8]....
        /*0108*/ 	.word	0x000014b0
        /*010c*/ 	.word	0x00000003
        /*0110*/ 	.word	0x00000000
        /*0114*/ 	.short	0x010a
        /*0116*/ 	.byte	0x3f
	.zero		1


	//   ....[9]....
        /*0118*/ 	.word	0x000014f0
        /*011c*/ 	.word	0x00000003
        /*0120*/ 	.word	0x00000000
        /*0124*/ 	.short	0x010a
        /*0126*/ 	.byte	0x3f
	.zero		1


	//   ....[10]....
        /*0128*/ 	.word	0x000019f0
        /*012c*/ 	.word	0x00000005
        /*0130*/ 	.word	0x00000000
        /*0134*/ 	.short	0x010a
        /*0136*/ 	.byte	0x3f
	.zero		1


	//   ....[11]....
        /*0138*/ 	.word	0x00001a30
        /*013c*/ 	.word	0x00000005
        /*0140*/ 	.word	0x00000000
        /*0144*/ 	.short	0x010a
        /*0146*/ 	.byte	0x3f
	.zero		1


	//   ....[12]....
        /*0148*/ 	.word	0x00001dd0
        /*014c*/ 	.word	0x00000005
        /*0150*/ 	.word	0x00000000
        /*0154*/ 	.short	0x0101
        /*0156*/ 	.byte	0x3f
	.zero		1


	//   ....[13]....
        /*0158*/ 	.word	0x00001ff0
        /*015c*/ 	.word	0x00000003
        /*0160*/ 	.word	0x00000000
        /*0164*/ 	.short	0x0101
        /*0166*/ 	.byte	0x3f
	.zero		1


	//   ....[14]....
        /*0168*/ 	.word	0x00009640
        /*016c*/ 	.word	0x00000017
        /*0170*/ 	.word	0x00000018
        /*0174*/ 	.short	0x010a
        /*0176*/ 	.byte	0x3f
	.zero		1


	//   ....[15]....
        /*0178*/ 	.word	0x000099b0
        /*017c*/ 	.word	0x00000003
        /*0180*/ 	.word	0x00000048
        /*0184*/ 	.short	0x0101
        /*0186*/ 	.byte	0x3f
	.zero		1


	//   ....[16]....
        /*0188*/ 	.word	0x0000a110
        /*018c*/ 	.word	0x00000007
        /*0190*/ 	.word	0x00000000
        /*0194*/ 	.short	0x010a
        /*0196*/ 	.byte	0x3f
	.zero		1


	//   ....[17]....
        /*0198*/ 	.word	0x0000a190
        /*019c*/ 	.word	0x00000006
        /*01a0*/ 	.word	0x00000000
        /*01a4*/ 	.short	0x010a
        /*01a6*/ 	.byte	0x3f
	.zero		1


	//   ....[18]....
        /*01a8*/ 	.word	0x0000a220
        /*01ac*/ 	.word	0x00000003
        /*01b0*/ 	.word	0x00000000
        /*01b4*/ 	.short	0x010a
        /*01b6*/ 	.byte	0x3f
	.zero		1


	//   ....[19]....
        /*01b8*/ 	.word	0x0000a280
        /*01bc*/ 	.word	0x00000003
        /*01c0*/ 	.word	0x00000000
        /*01c4*/ 	.short	0x010a
        /*01c6*/ 	.byte	0x3f
	.zero		1


	//   ....[20]....
        /*01c8*/ 	.word	0x0000a2d0
        /*01cc*/ 	.word	0x00000005
        /*01d0*/ 	.word	0x00000000
        /*01d4*/ 	.short	0x010a
        /*01d6*/ 	.byte	0x3f
	.zero		1


	//   ....[21]....
        /*01d8*/ 	.word	0x0000a3a0
        /*01dc*/ 	.word	0x00000017
        /*01e0*/ 	.word	0x00000018
        /*01e4*/ 	.short	0x010a
        /*01e6*/ 	.byte	0x3f
	.zero		1


	//   ....[22]....
        /*01e8*/ 	.word	0x0000a470
        /*01ec*/ 	.word	0x00000007
        /*01f0*/ 	.word	0x00000000
        /*01f4*/ 	.short	0x010a
        /*01f6*/ 	.byte	0x3f
	.zero		1


	//   ....[23]....
        /*01f8*/ 	.word	0x0000a4c0
        /*01fc*/ 	.word	0x00000006
        /*0200*/ 	.word	0x00000000
        /*0204*/ 	.short	0x010a
        /*0206*/ 	.byte	0x3f
	.zero		1


	//----- nvinfo : EIATTR_NUM_MBARRIERS
	.align		4
.L_35:
        /*0208*/ 	.byte	0x03, 0x38
        /*020a*/ 	.short	0x0008


	//----- nvinfo : EIATTR_EXIT_INSTR_OFFSETS
	.align		4
        /*020c*/ 	.byte	0x04, 0x1c
        /*020e*/ 	.short	(.L_37 - .L_36)


	//   ....[0]....
.L_36:
        /*0210*/ 	.word	0x00000930


	//   ....[1]....
        /*0214*/ 	.word	0x00001150


	//   ....[2]....
        /*0218*/ 	.word	0x00008d40


	//   ....[3]....
        /*021c*/ 	.word	0x000092a0


	//   ....[4]....
        /*0220*/ 	.word	0x0000a270


	//----- nvinfo : EIATTR_MAX_THREADS
	.align		4
.L_37:
        /*0224*/ 	.byte	0x04, 0x05
        /*0226*/ 	.short	(.L_39 - .L_38)
.L_38:
        /*0228*/ 	.word	0x00000180
        /*022c*/ 	.word	0x00000001
        /*0230*/ 	.word	0x00000001


	//----- nvinfo : EIATTR_CRS_STACK_SIZE
	.align		4
.L_39:
        /*0234*/ 	.byte	0x04, 0x1e
        /*0236*/ 	.short	(.L_41 - .L_40)
.L_40:
        /*0238*/ 	.word	0x00000000


	//----- nvinfo : EIATTR_CBANK_PARAM_SIZE
	.align		4
.L_41:
        /*023c*/ 	.byte	0x03, 0x19
        /*023e*/ 	.short	0x0470


	//----- nvinfo : EIATTR_PARAM_CBANK
	.align		4
        /*0240*/ 	.byte	0x04, 0x0a
        /*0242*/ 	.short	(.L_43 - .L_42)
	.align		4
.L_42:
        /*0244*/ 	.word	index@(.nv.constant0._ZN7cutlass13device_kernelINS_4gemm6kernel13GemmUniversalIN4cute5tupleIJiiiiEEENS1_10collective13CollectiveMmaINS1_34MainloopSm90TmaGmmaWarpSpecializedILi3ENS5_IJNS4_1CILi2EEENSA_ILi1EEESC_EEENS1_35KernelTmaWarpSpecializedCooperativeEEENS5_IJNSA_ILi256EEENSA_ILi128EEESH_EEEaNS5_IJlSC_lEEEaSJ_NS4_8TiledMMAINS4_8MMA_AtomIJNS4_4SM904GMMA27MMA_64x128x32_S32S8S8_SS_TNEEEENS4_6LayoutISD_NS5_IJSC_NSA_ILi0EEESR_EEEEENS5_IJNS4_10UnderscoreESU_SU_EEEEENS4_13SM90_TMA_LOADENS4_14ComposedLayoutINS4_7SwizzleILi3ELi4ELi3EEENS4_18smem_ptr_flag_bitsILi8EEENSQ_INS5_IJNSA_ILi8EEESH_EEENS5_IJSH_SC_EEEEEEEvNS4_8identityENS4_23SM90_TMA_LOAD_MULTICASTES17_vS18_EENS_8epilogue10collective6detail29Sm90TmaWarpSpecializedAdapterINS1C_15DefaultEpilogueIaSJ_SJ_NS1B_6thread17LinearCombinationIaLi1EiiLNS1G_9ScaleType4KindE0ELNS_15FloatRoundStyleE2EaEENS1_15EpilogueDefaultEEEEEvvEEEEvNT_6ParamsE)
        /*0248*/ 	.short	0x0210
        /*024a*/ 	.short	0x0470


	//----- nvinfo : EIATTR_SW_WAR
	.align		4
.L_43:
        /*024c*/ 	.byte	0x04, 0x36
        /*024e*/ 	.short	(.L_45 - .L_44)
.L_44:
        /*0250*/ 	.word	0x00000008
.L_45:


//--------------------- .nv.callgraph             --------------------------
	.section	.nv.callgraph,"",@"SHT_CUDA_CALLGRAPH"
	.align	4
	.sectionentsize	8
	.align		4
        /*0000*/ 	.word	0x00000000
	.align		4
        /*0004*/ 	.word	0xffffffff
	.align		4
        /*0008*/ 	.word	index@(_ZN7cutlass13device_kernelINS_4gemm6kernel13GemmUniversalIN4cute5tupleIJiiiiEEENS1_10collective13CollectiveMmaINS1_34MainloopSm90TmaGmmaWarpSpecializedILi3ENS5_IJNS4_1CILi2EEENSA_ILi1EEESC_EEENS1_35KernelTmaWarpSpecializedCooperativeEEENS5_IJNSA_ILi256EEENSA_ILi128EEESH_EEEaNS5_IJlSC_lEEEaSJ_NS4_8TiledMMAINS4_8MMA_AtomIJNS4_4SM904GMMA27MMA_64x128x32_S32S8S8_SS_TNEEEENS4_6LayoutISD_NS5_IJSC_NSA_ILi0EEESR_EEEEENS5_IJNS4_10UnderscoreESU_SU_EEEEENS4_13SM90_TMA_LOADENS4_14ComposedLayoutINS4_7SwizzleILi3ELi4ELi3EEENS4_18smem_ptr_flag_bitsILi8EEENSQ_INS5_IJNSA_ILi8EEESH_EEENS5_IJSH_SC_EEEEEEEvNS4_8identityENS4_23SM90_TMA_LOAD_MULTICASTES17_vS18_EENS_8epilogue10collective6detail29Sm90TmaWarpSpecializedAdapterINS1C_15DefaultEpilogueIaSJ_SJ_NS1B_6thread17LinearCombinationIaLi1EiiLNS1G_9ScaleType4KindE0ELNS_15FloatRoundStyleE2EaEENS1_15EpilogueDefaultEEEEEvvEEEEvNT_6ParamsE)
	.align		4
        /*000c*/ 	.word	index@(__assertfail)
	.align		4
        /*0010*/ 	.word	0x00000000
	.align		4
        /*0014*/ 	.word	0xfffffffe
	.align		4
        /*0018*/ 	.word	0x00000000
	.align		4
        /*001c*/ 	.word	0xfffffffd
	.align		4
        /*0020*/ 	.word	0x00000000
	.align		4
        /*0024*/ 	.word	0xfffffffc


//--------------------- .nv.constant4             --------------------------
	.section	.nv.constant4,"a",@progbits
	.align	8
	.align		8
.nv.constant4:
        /*0000*/ 	.dword	__assertfail
	.align		8
        /*0008*/ 	.dword	__unnamed_1
	.align		8
        /*0010*/ 	.dword	_ZN39_INTERNAL_170fa310_4_k_cu_35ec96ee_65514cuda3std3__45__cpo5beginE
	.align		8
        /*0018*/ 	.dword	_ZN39_INTERNAL_170fa310_4_k_cu_35ec96ee_65514cuda3std3__45__cpo3endE
	.align		8
        /*0020*/ 	.dword	_ZN39_INTERNAL_170fa310_4_k_cu_35ec96ee_65514cuda3std3__45__cpo6cbeginE
	.align		8
        /*0028*/ 	.dword	_ZN39_INTERNAL_170fa310_4_k_cu_35ec96ee_65514cuda3std3__45__cpo4cendE
	.align		8
        /*0030*/ 	.dword	_ZN39_INTERNAL_170fa310_4_k_cu_35ec96ee_65514cuda3std3__441_GLOBAL__N__170fa310_4_k_cu_35ec96ee_65516ignoreE
	.align		8
        /*0038*/ 	.dword	_ZN39_INTERNAL_170fa310_4_k_cu_35ec96ee_65514cuda3std3__419piecewise_constructE
	.align		8
        /*0040*/ 	.dword	_ZN39_INTERNAL_170fa310_4_k_cu_35ec96ee_65514cuda3std3__48in_placeE
	.align		8
        /*0048*/ 	.dword	_ZN39_INTERNAL_170fa310_4_k_cu_35ec96ee_65514cuda3std6ranges3__45__cpo4swapE
	.align		8
        /*0050*/ 	.dword	_ZN39_INTERNAL_170fa310_4_k_cu_35ec96ee_65514cuda3std6ranges3__45__cpo9iter_moveE
	.align		8
        /*0058*/ 	.dword	_ZN39_INTERNAL_170fa310_4_k_cu_35ec96ee_65514cute7productE
	.align		8
        /*0060*/ 	.dword	_ZN39_INTERNAL_170fa310_4_k_cu_35ec96ee_65514cute1_E
	.align		8
        /*0068*/ 	.dword	$str$22
	.align		8
        /*0070*/ 	.dword	$str$23


//--------------------- .text._ZN7cutlass13device_kernelINS_4gemm6kernel13GemmUniversalIN4cute5tupleIJiiiiEEENS1_10collective13CollectiveMmaINS1_34MainloopSm90TmaGmmaWarpSpecializedILi3ENS5_IJNS4_1CILi2EEENSA_ILi1EEESC_EEENS1_35KernelTmaWarpSpecializedCooperativeEEENS5_IJNSA_ILi256EEENSA_ILi128EEESH_EEEaNS5_IJlSC_lEEEaSJ_NS4_8TiledMMAINS4_8MMA_AtomIJNS4_4SM904GMMA27MMA_64x128x32_S32S8S8_SS_TNEEEENS4_6LayoutISD_NS5_IJSC_NSA_ILi0EEESR_EEEEENS5_IJNS4_10UnderscoreESU_SU_EEEEENS4_13SM90_TMA_LOADENS4_14ComposedLayoutINS4_7SwizzleILi3ELi4ELi3EEENS4_18smem_ptr_flag_bitsILi8EEENSQ_INS5_IJNSA_ILi8EEESH_EEENS5_IJSH_SC_EEEEEEEvNS4_8identityENS4_23SM90_TMA_LOAD_MULTICASTES17_vS18_EENS_8epilogue10collective6detail29Sm90TmaWarpSpecializedAdapterINS1C_15DefaultEpilogueIaSJ_SJ_NS1B_6thread17LinearCombinationIaLi1EiiLNS1G_9ScaleType4KindE0ELNS_15FloatRoundStyleE2EaEENS1_15EpilogueDefaultEEEEEvvEEEEvNT_6ParamsE --------------------------
	.section	.text._ZN7cutlass13device_kernelINS_4gemm6kernel13GemmUniversalIN4cute5tupleIJiiiiEEENS1_10collective13CollectiveMmaINS1_34MainloopSm90TmaGmmaWarpSpecializedILi3ENS5_IJNS4_1CILi2EEENSA_ILi1EEESC_EEENS1_35KernelTmaWarpSpecializedCooperativeEEENS5_IJNSA_ILi256EEENSA_ILi128EEESH_EEEaNS5_IJlSC_lEEEaSJ_NS4_8TiledMMAINS4_8MMA_AtomIJNS4_4SM904GMMA27MMA_64x128x32_S32S8S8_SS_TNEEEENS4_6LayoutISD_NS5_IJSC_NSA_ILi0EEESR_EEEEENS5_IJNS4_10UnderscoreESU_SU_EEEEENS4_13SM90_TMA_LOADENS4_14ComposedLayoutINS4_7SwizzleILi3ELi4ELi3EEENS4_18smem_ptr_flag_bitsILi8EEENSQ_INS5_IJNSA_ILi8EEESH_EEENS5_IJSH_SC_EEEEEEEvNS4_8identityENS4_23SM90_TMA_LOAD_MULTICASTES17_vS18_EENS_8epilogue10collective6detail29Sm90TmaWarpSpecializedAdapterINS1C_15DefaultEpilogueIaSJ_SJ_NS1B_6thread17LinearCombinationIaLi1EiiLNS1G_9ScaleType4KindE0ELNS_15FloatRoundStyleE2EaEENS1_15EpilogueDefaultEEEEEvvEEEEvNT_6ParamsE,"ax",@progbits
	.align	128
.text._ZN7cutlass13device_kernelINS_4gemm6kernel13GemmUniversalIN4cute5tupleIJiiiiEEENS1_10collective13CollectiveMmaINS1_34MainloopSm90TmaGmmaWarpSpecializedILi3ENS5_IJNS4_1CILi2EEENSA_ILi1EEESC_EEENS1_35KernelTmaWarpSpecializedCooperativeEEENS5_IJNSA_ILi256EEENSA_ILi128EEESH_EEEaNS5_IJlSC_lEEEaSJ_NS4_8TiledMMAINS4_8MMA_AtomIJNS4_4SM904GMMA27MMA_64x128x32_S32S8S8_SS_TNEEEENS4_6LayoutISD_NS5_IJSC_NSA_ILi0EEESR_EEEEENS5_IJNS4_10UnderscoreESU_SU_EEEEENS4_13SM90_TMA_LOADENS4_14ComposedLayoutINS4_7SwizzleILi3ELi4ELi3EEENS4_18smem_ptr_flag_bitsILi8EEENSQ_INS5_IJNSA_ILi8EEESH_EEENS5_IJSH_SC_EEEEEEEvNS4_8identityENS4_23SM90_TMA_LOAD_MULTICASTES17_vS18_EENS_8epilogue10collective6detail29Sm90TmaWarpSpecializedAdapterINS1C_15DefaultEpilogueIaSJ_SJ_NS1B_6thread17LinearCombinationIaLi1EiiLNS1G_9ScaleType4KindE0ELNS_15FloatRoundStyleE2EaEENS1_15EpilogueDefaultEEEEEvvEEEEvNT_6ParamsE:
        .type           _ZN7cutlass13device_kernelINS_4gemm6kernel13GemmUniversalIN4cute5tupleIJiiiiEEENS1_10collective13CollectiveMmaINS1_34MainloopSm90TmaGmmaWarpSpecializedILi3ENS5_IJNS4_1CILi2EEENSA_ILi1EEESC_EEENS1_35KernelTmaWarpSpecializedCooperativeEEENS5_IJNSA_ILi256EEENSA_ILi128EEESH_EEEaNS5_IJlSC_lEEEaSJ_NS4_8TiledMMAINS4_8MMA_AtomIJNS4_4SM904GMMA27MMA_64x128x32_S32S8S8_SS_TNEEEENS4_6LayoutISD_NS5_IJSC_NSA_ILi0EEESR_EEEEENS5_IJNS4_10UnderscoreESU_SU_EEEEENS4_13SM90_TMA_LOADENS4_14ComposedLayoutINS4_7SwizzleILi3ELi4ELi3EEENS4_18smem_ptr_flag_bitsILi8EEENSQ_INS5_IJNSA_ILi8EEESH_EEENS5_IJSH_SC_EEEEEEEvNS4_8identityENS4_23SM90_TMA_LOAD_MULTICASTES17_vS18_EENS_8epilogue10collective6detail29Sm90TmaWarpSpecializedAdapterINS1C_15DefaultEpilogueIaSJ_SJ_NS1B_6thread17LinearCombinationIaLi1EiiLNS1G_9ScaleType4KindE0ELNS_15FloatRoundStyleE2EaEENS1_15EpilogueDefaultEEEEEvvEEEEvNT_6ParamsE,@function
        .size           _ZN7cutlass13device_kernelINS_4gemm6kernel13GemmUniversalIN4cute5tupleIJiiiiEEENS1_10collective13CollectiveMmaINS1_34MainloopSm90TmaGmmaWarpSpecializedILi3ENS5_IJNS4_1CILi2EEENSA_ILi1EEESC_EEENS1_35KernelTmaWarpSpecializedCooperativeEEENS5_IJNSA_ILi256EEENSA_ILi128EEESH_EEEaNS5_IJlSC_lEEEaSJ_NS4_8TiledMMAINS4_8MMA_AtomIJNS4_4SM904GMMA27MMA_64x128x32_S32S8S8_SS_TNEEEENS4_6LayoutISD_NS5_IJSC_NSA_ILi0EEESR_EEEEENS5_IJNS4_10UnderscoreESU_SU_EEEEENS4_13SM90_TMA_LOADENS4_14ComposedLayoutINS4_7SwizzleILi3ELi4ELi3EEENS4_18smem_ptr_flag_bitsILi8EEENSQ_INS5_IJNSA_ILi8EEESH_EEENS5_IJSH_SC_EEEEEEEvNS4_8identityENS4_23SM90_TMA_LOAD_MULTICASTES17_vS18_EENS_8epilogue10collective6detail29Sm90TmaWarpSpecializedAdapterINS1C_15DefaultEpilogueIaSJ_SJ_NS1B_6thread17LinearCombinationIaLi1EiiLNS1G_9ScaleType4KindE0ELNS_15FloatRoundStyleE2EaEENS1_15EpilogueDefaultEEEEEvvEEEEvNT_6ParamsE,(.L_x_329 - _ZN7cutlass13device_kernelINS_4gemm6kernel13GemmUniversalIN4cute5tupleIJiiiiEEENS1_10collective13CollectiveMmaINS1_34MainloopSm90TmaGmmaWarpSpecializedILi3ENS5_IJNS4_1CILi2EEENSA_ILi1EEESC_EEENS1_35KernelTmaWarpSpecializedCooperativeEEENS5_IJNSA_ILi256EEENSA_ILi128EEESH_EEEaNS5_IJlSC_lEEEaSJ_NS4_8TiledMMAINS4_8MMA_AtomIJNS4_4SM904GMMA27MMA_64x128x32_S32S8S8_SS_TNEEEENS4_6LayoutISD_NS5_IJSC_NSA_ILi0EEESR_EEEEENS5_IJNS4_10UnderscoreESU_SU_EEEEENS4_13SM90_TMA_LOADENS4_14ComposedLayoutINS4_7SwizzleILi3ELi4ELi3EEENS4_18smem_ptr_flag_bitsILi8EEENSQ_INS5_IJNSA_ILi8EEESH_EEENS5_IJSH_SC_EEEEEEEvNS4_8identityENS4_23SM90_TMA_LOAD_MULTICASTES17_vS18_EENS_8epilogue10collective6detail29Sm90TmaWarpSpecializedAdapterINS1C_15DefaultEpilogueIaSJ_SJ_NS1B_6thread17LinearCombinationIaLi1EiiLNS1G_9ScaleType4KindE0ELNS_15FloatRoundStyleE2EaEENS1_15EpilogueDefaultEEEEEvvEEEEvNT_6ParamsE)
        .other          _ZN7cutlass13device_kernelINS_4gemm6kernel13GemmUniversalIN4cute5tupleIJiiiiEEENS1_10collective13CollectiveMmaINS1_34MainloopSm90TmaGmmaWarpSpecializedILi3ENS5_IJNS4_1CILi2EEENSA_ILi1EEESC_EEENS1_35KernelTmaWarpSpecializedCooperativeEEENS5_IJNSA_ILi256EEENSA_ILi128EEESH_EEEaNS5_IJlSC_lEEEaSJ_NS4_8TiledMMAINS4_8MMA_AtomIJNS4_4SM904GMMA27MMA_64x128x32_S32S8S8_SS_TNEEEENS4_6LayoutISD_NS5_IJSC_NSA_ILi0EEESR_EEEEENS5_IJNS4_10UnderscoreESU_SU_EEEEENS4_13SM90_TMA_LOADENS4_14ComposedLayoutINS4_7SwizzleILi3ELi4ELi3EEENS4_18smem_ptr_flag_bitsILi8EEENSQ_INS5_IJNSA_ILi8EEESH_EEENS5_IJSH_SC_EEEEEEEvNS4_8identityENS4_23SM90_TMA_LOAD_MULTICASTES17_vS18_EENS_8epilogue10collective6detail29Sm90TmaWarpSpecializedAdapterINS1C_15DefaultEpilogueIaSJ_SJ_NS1B_6thread17LinearCombinationIaLi1EiiLNS1G_9ScaleType4KindE0ELNS_15FloatRoundStyleE2EaEENS1_15EpilogueDefaultEEEEEvvEEEEvNT_6ParamsE,@"STO_CUDA_ENTRY STV_DEFAULT"
_ZN7cutlass13device_kernelINS_4gemm6kernel13GemmUniversalIN4cute5tupleIJiiiiEEENS1_10collective13CollectiveMmaINS1_34MainloopSm90TmaGmmaWarpSpecializedILi3ENS5_IJNS4_1CILi2EEENSA_ILi1EEESC_EEENS1_35KernelTmaWarpSpecializedCooperativeEEENS5_IJNSA_ILi256EEENSA_ILi128EEESH_EEEaNS5_IJlSC_lEEEaSJ_NS4_8TiledMMAINS4_8MMA_AtomIJNS4_4SM904GMMA27MMA_64x128x32_S32S8S8_SS_TNEEEENS4_6LayoutISD_NS5_IJSC_NSA_ILi0EEESR_EEEEENS5_IJNS4_10UnderscoreESU_SU_EEEEENS4_13SM90_TMA_LOADENS4_14ComposedLayoutINS4_7SwizzleILi3ELi4ELi3EEENS4_18smem_ptr_flag_bitsILi8EEENSQ_INS5_IJNSA_ILi8EEESH_EEENS5_IJSH_SC_EEEEEEEvNS4_8identityENS4_23SM90_TMA_LOAD_MULTICASTES17_vS18_EENS_8epilogue10collective6detail29Sm90TmaWarpSpecializedAdapterINS1C_15DefaultEpilogueIaSJ_SJ_NS1B_6thread17LinearCombinationIaLi1EiiLNS1G_9ScaleType4KindE0ELNS_15FloatRoundStyleE2EaEENS1_15EpilogueDefaultEEEEEvvEEEEvNT_6ParamsE:
[----:B------:R-:W0:Y:S01]  /*0000*/  LDC R1, c[0x0][0x28] ;  /* 0x00000a00ff017b82 */ /* 0x000e220000000800 */
[----:B------:R-:W1:Y:S01]  /*0010*/  S2R R18, SR_TID.X ;  /* 0x0000000000127919 */ /* 0x000e620000002100 */
[----:B------:R-:W-:Y:S01]  /*0020*/  ELECT P0, URZ, PT ;  /* 0x00000000003f782f */ /* 0x000fe20003800000 */
[----:B------:R-:W-:Y:S01]  /*0030*/  BSSY B0, `(.L_x_0) ;  /* 0x000000f000007945 */ /* 0x000fe20003800000 */
[--C-:B-1----:R-:W-:Y:S02]  /*0040*/  SHF.R.U32.HI R0, RZ, 0x5, R18.reuse ;  /* 0x00000005ff007819 */ /* 0x102fe40000011612 */
[----:B------:R-:W-:-:S03]  /*0050*/  SHF.R.U32.HI R3, RZ, 0x7, R18 ;  /* 0x00000007ff037819 */ /* 0x000fc60000011612 */
[----:B------:R-:W1:Y:S04]  /*0060*/  SHFL.IDX PT, R2, R0, RZ, 0x1f ;  /* 0x00001fff00027589 */ /* 0x000e6800000e0000 */
[----:B------:R2:W3:Y:S01]  /*0070*/  SHFL.IDX PT, R5, R3, RZ, 0x1f ;  /* 0x00001fff03057589 */ /* 0x0004e200000e0000 */
[----:B-1----:R-:W-:-:S13]  /*0080*/  ISETP.NE.OR P0, PT, R2, RZ, !P0 ;  /* 0x000000ff0200720c */ /* 0x002fda0004705670 */
[----:B0-23--:R-:W-:Y:S05]  /*0090*/  @P0 BRA `(.L_x_1) ;  /* 0x0000000000200947 */ /* 0x00dfea0003800000 */
[----:B------:R-:W-:Y:S02]  /*00a0*/  ULDC.64 UR4, c[0x0][0x198] ;  /* 0x0000660000047ab9 */ /* 0x000fe40000000a00 */
[----:B------:R-:W-:Y:S02]  /*00b0*/  UIADD3 UR6, UP0, UR4, 0xf0, URZ ;  /* 0x000000f004067890 */ /* 0x000fe4000ff1e03f */
[----:B------:R-:W-:Y:S02]  /*00c0*/  UIADD3 UR4, UP1, UR4, 0x1f0, URZ ;  /* 0x000001f004047890 */ /* 0x000fe4000ff3e03f */
[----:B------:R-:W-:Y:S02]  /*00d0*/  UIADD3.X UR7, URZ, UR5, URZ, UP0, !UPT ;  /* 0x000000053f077290 */ /* 0x000fe400087fe43f */
[----:B------:R-:W-:-:S07]  /*00e0*/  UIADD3.X UR5, URZ, UR5, URZ, UP1, !UPT ;  /* 0x000000053f057290 */ /* 0x000fce0008ffe43f */
[----:B------:R0:W-:Y:S02]  /*00f0*/  UTMACCTL.PF [UR6] ;  /* 0x00000000060079b9 */ /* 0x0001e40008040000 */
[----:B------:R0:W-:Y:S02]  /*0100*/  UTMACCTL.PF [UR4] ;  /* 0x00000000040079b9 */ /* 0x0001e40008040000 */
[----:B0-----:R-:W-:Y:S01]  /*0110*/  NOP ;  /* 0x0000000000007918 */ /* 0x001fe20000000000 */
.L_x_1:
[----:B------:R-:W-:Y:S05]  /*0120*/  BSYNC B0 ;  /* 0x0000000000007941 */ /* 0x000fea0003800000 */
.L_x_0:
[----:B------:R-:W0:Y:S02]  /*0130*/  SHFL.IDX PT, R3, R0, RZ, 0x1f ;  /* 0x00001fff00037589 */ /* 0x000e2400000e0000 */
[----:B0-----:R-:W-:-:S13]  /*0140*/  ISETP.NE.AND P0, PT, R3, RZ, PT ;  /* 0x000000ff0300720c */ /* 0x001fda0003f05270 */
[----:B------:R-:W-:Y:S05]  /*0150*/  @P0 BRA `(.L_x_2) ;  /* 0x0000000000500947 */ /* 0x000fea0003800000 */
[----:B------:R-:W0:Y:S01]  /*0160*/  S2UR UR8, SR_CgaCtaId ;  /* 0x00000000000879c3 */ /* 0x000e220000008800 */
[----:B------:R-:W-:Y:S01]  /*0170*/  UMOV UR4, 0x400 ;  /* 0x0000040000047882 */ /* 0x000fe20000000000 */
[----:B------:R-:W-:Y:S01]  /*0180*/  UMOV UR5, 0x1 ;  /* 0x0000000100057882 */ /* 0x000fe20000000000 */
[----:B------:R-:W-:Y:S01]  /*0190*/  UMOV UR6, 0x4 ;  /* 0x0000000400067882 */ /* 0x000fe20000000000 */
[----:B------:R-:W-:Y:S01]  /*01a0*/  ELECT P0, URZ, PT ;  /* 0x00000000003f782f */ /* 0x000fe20003800000 */
[----:B------:R-:W-:-:S04]  /*01b0*/  UIADD3 UR6, -UR6, 0x100000, URZ ;  /* 0x0010000006067890 */ /* 0x000fc8000fffe13f */
[----:B------:R-:W-:Y:S02]  /*01c0*/  USHF.L.U32 UR7, UR6, 0xb, URZ ;  /* 0x0000000b06077899 */ /* 0x000fe4000800063f */
[----:B------:R-:W-:Y:S02]  /*01d0*/  USHF.L.U32 UR6, UR6, 0x1, URZ ;  /* 0x0000000106067899 */ /* 0x000fe4000800063f */
[----:B0-----:R-:W-:Y:S02]  /*01e0*/  ULEA UR8, UR8, UR4, 0x18 ;  /* 0x0000000408087291 */ /* 0x001fe4000f8ec03f */
[----:B------:R-:W-:-:S04]  /*01f0*/  UIADD3 UR4, -UR5, 0x100000, URZ ;  /* 0x0010000005047890 */ /* 0x000fc8000fffe13f */
[----:B------:R-:W-:Y:S02]  /*0200*/  USHF.L.U32 UR5, UR4, 0xb, URZ ;  /* 0x0000000b04057899 */ /* 0x000fe4000800063f */
[----:B------:R-:W-:Y:S01]  /*0210*/  USHF.L.U32 UR4, UR4, 0x1, URZ ;  /* 0x0000000104047899 */ /* 0x000fe2000800063f */
[----:B------:R-:W0:Y:S11]  /*0220*/  FENCE.VIEW.ASYNC.S ;  /* 0x00000000000073c6 */ /* 0x000e360000000000 */
[----:B0-----:R0:W1:Y:S01]  /*0230*/  SYNCS.EXCH.64 URZ, [UR8], UR4 ;  /* 0x00000004083f75b2 */ /* 0x0010620008000100 */
[----:B------:R0:W2:Y:S01]  /*0240*/  SYNCS.EXCH.64 URZ, [UR8+0x18], UR6 ;  /* 0x00001806083f75b2 */ /* 0x0000a20008000100 */
[----:B------:R0:W3:Y:S01]  /*0250*/  SYNCS.EXCH.64 URZ, [UR8+0x8], UR4 ;  /* 0x00000804083f75b2 */ /* 0x0000e20008000100 */
[----:B------:R0:W4:Y:S01]  /*0260*/  SYNCS.EXCH.64 URZ, [UR8+0x20], UR6 ;  /* 0x00002006083f75b2 */ /* 0x0001220008000100 */
[----:B------:R0:W0:Y:S01]  /*0270*/  SYNCS.EXCH.64 URZ, [UR8+0x10], UR4 ;  /* 0x00001004083f75b2 */ /* 0x0000220008000100 */
[----:B------:R0:W0:Y:S01]  /*0280*/  SYNCS.EXCH.64 URZ, [UR8+0x28], UR6 ;  /* 0x00002806083f75b2 */ /* 0x0000220008000100 */
[----:B------:R-:W-:Y:S01]  /*0290*/  NOP ;  /* 0x0000000000007918 */ /* 0x000fe20000000000 */
.L_x_2:
[----:B------:R-:W-:Y:S01]  /*02a0*/  SHF.R.S32.HI R7, RZ, 0x1f, R18 ;  /* 0x0000001fff077819 */ /* 0x000fe20000011412 */
[----:B------:R-:W5:Y:S01]  /*02b0*/  SHFL.IDX PT, R0, R0, RZ, 0x1f ;  /* 0x00001fff00007589 */ /* 0x000f6200000e0000 */
[----:B0-----:R-:W0:Y:S01]  /*02c0*/  S2UR UR8, SR_CTAID.X ;  /* 0x00000000000879c3 */ /* 0x001e220000002500 */
[----:B------:R-:W-:Y:S02]  /*02d0*/  ELECT P0, URZ, PT ;  /* 0x00000000003f782f */ /* 0x000fe40003800000 */
[----:B------:R-:W-:Y:S01]  /*02e0*/  LEA.HI R7, R7, R18, RZ, 0x7 ;  /* 0x0000001207077211 */ /* 0x000fe200078f38ff */
[----:B------:R-:W1:Y:S01]  /*02f0*/  S2R R4, SR_CTAID.Y ;  /* 0x0000000000047919 */ /* 0x000e620000002600 */
[----:B------:R-:W-:Y:S01]  /*0300*/  SHF.R.S32.HI R8, RZ, 0x1f, R3 ;  /* 0x0000001fff087819 */ /* 0x000fe20000011403 */
[----:B------:R-:W-:Y:S01]  /*0310*/  ULDC UR4, c[0x0][0x150] ;  /* 0x0000540000047ab9 */ /* 0x000fe20000000800 */
[----:B------:R-:W-:Y:S01]  /*0320*/  LOP3.LUT R7, R7, 0xffffff80, RZ, 0xc0, !PT ;  /* 0xffffff8007077812 */ /* 0x000fe200078ec0ff */
[----:B------:R-:W-:Y:S01]  /*0330*/  NOP ;  /* 0x0000000000007918 */ /* 0x000fe20000000000 */
[----:B------:R-:W-:Y:S01]  /*0340*/  LEA.HI R8, R8, R3, RZ, 0x2 ;  /* 0x0000000308087211 */ /* 0x000fe200078f10ff */
[----:B------:R-:W2:Y:S01]  /*0350*/  LDC R10, c[0x0][0x144] ;  /* 0x00005100ff0a7b82 */ /* 0x000ea20000000800 */
[----:B------:R-:W-:Y:S01]  /*0360*/  NOP ;  /* 0x0000000000007918 */ /* 0x000fe20000000000 */
[----:B------:R-:W-:Y:S01]  /*0370*/  IMAD.IADD R6, R18, 0x1, -R7 ;  /* 0x0000000112067824 */ /* 0x000fe200078e0a07 */
[----:B------:R-:W-:Y:S01]  /*0380*/  LOP3.LUT R8, R8, 0x3ffffffc, RZ, 0xc0, !PT ;  /* 0x3ffffffc08087812 */ /* 0x000fe200078ec0ff */
[----:B------:R-:W-:Y:S01]  /*0390*/  IMAD.MOV.U32 R23, RZ, RZ, 0x1 ;  /* 0x00000001ff177424 */ /* 0x000fe200078e00ff */
[----:B------:R-:W-:-:S02]  /*03a0*/  ISETP.NE.AND P3, PT, R5, RZ, PT ;  /* 0x000000ff0500720c */ /* 0x000fc40003f65270 */
[----:B------:R-:W-:Y:S01]  /*03b0*/  SHF.R.S32.HI R7, RZ, 0x1f, R6 ;  /* 0x0000001fff077819 */ /* 0x000fe20000011406 */
[----:B------:R-:W-:Y:S01]  /*03c0*/  IMAD.IADD R8, R3, 0x1, -R8 ;  /* 0x0000000103087824 */ /* 0x000fe200078e0a08 */
[----:B------:R-:W3:Y:S02]  /*03d0*/  LDC R13, c[0x0][0x140] ;  /* 0x00005000ff0d7b82 */ /* 0x000ee40000000800 */
[----:B------:R-:W-:Y:S02]  /*03e0*/  LEA.HI R7, R7, R6, RZ, 0x3 ;  /* 0x0000000607077211 */ /* 0x000fe400078f18ff */
[----:B-----5:R-:W-:Y:S02]  /*03f0*/  ISETP.NE.OR P0, PT, R0, RZ, !P0 ;  /* 0x000000ff0000720c */ /* 0x020fe40004705670 */
[--C-:B------:R-:W-:Y:S02]  /*0400*/  SHF.R.S32.HI R0, RZ, 0x3, R7.reuse ;  /* 0x00000003ff007819 */ /* 0x100fe40000011407 */
[----:B------:R-:W-:-:S02]  /*0410*/  SHF.R.S32.HI R7, RZ, 0x1f, R7 ;  /* 0x0000001fff077819 */ /* 0x000fc40000011407 */
[----:B0-----:R-:W-:Y:S02]  /*0420*/  I2FP.F32.U32 R9, UR8 ;  /* 0x0000000800097c45 */ /* 0x001fe40008201000 */
[----:B------:R-:W-:-:S03]  /*0430*/  LEA.HI R7, R7, R0, RZ, 0x2 ;  /* 0x0000000007077211 */ /* 0x000fc600078f10ff */
[----:B------:R-:W-:Y:S01]  /*0440*/  FMUL R9, R9, UR4 ;  /* 0x0000000409097c20 */ /* 0x000fe20008400000 */
[----:B------:R-:W-:Y:S01]  /*0450*/  LOP3.LUT R7, R7, 0xfffffffc, RZ, 0xc0, !PT ;  /* 0xfffffffc07077812 */ /* 0x000fe200078ec0ff */
[----:B------:R-:W-:Y:S01]  /*0460*/  VOTEU.ALL UP0, P0 ;  /* 0x00000000003f7886 */ /* 0x000fe20000000000 */
[----:B-1----:R-:W-:Y:S01]  /*0470*/  I2FP.F32.U32 R3, R4 ;  /* 0x0000000400037245 */ /* 0x002fe20000201000 */
[----:B------:R-:W-:Y:S01]  /*0480*/  ULDC UR4, c[0x0][0x154] ;  /* 0x0000550000047ab9 */ /* 0x000fe20000000800 */
[----:B------:R-:W-:Y:S01]  /*0490*/  VOTEU.ALL UP1, P0 ;  /* 0x00000000003f7886 */ /* 0x000fe20000020000 */
[----:B------:R-:W0:Y:S01]  /*04a0*/  F2I.U32.TRUNC.NTZ R9, R9 ;  /* 0x0000000900097305 */ /* 0x000e22000020f000 */
[----:B------:R-:W-:Y:S01]  /*04b0*/  IMAD.IADD R7, R0, 0x1, -R7 ;  /* 0x0000000100077824 */ /* 0x000fe200078e0a07 */
[----:B------:R-:W1:Y:S01]  /*04c0*/  @!UP0 S2UR UR7, SR_CgaCtaId ;  /* 0x00000000000789c3 */ /* 0x000e620000008800 */
[----:B------:R-:W-:Y:S01]  /*04d0*/  FMUL R12, R3, UR4 ;  /* 0x00000004030c7c20 */ /* 0x000fe20008400000 */
[----:B------:R-:W-:Y:S01]  /*04e0*/  UMOV UR4, 0x20 ;  /* 0x0000002000047882 */ /* 0x000fe20000000000 */
[----:B------:R-:W-:Y:S01]  /*04f0*/  IMAD R8, R8, 0x4, R7 ;  /* 0x0000000408087824 */ /* 0x000fe200078e0207 */
[----:B------:R-:W-:Y:S01]  /*0500*/  @!UP0 UMOV UR6, 0x400 ;  /* 0x0000040000068882 */ /* 0x000fe20000000000 */
[----:B------:R-:W-:-:S04]  /*0510*/  @!UP0 UIADD3 UR4, -UR4, 0x100000, URZ ;  /* 0x0010000004048890 */ /* 0x000fc8000fffe13f */
[----:B------:R-:W-:Y:S02]  /*0520*/  @!UP0 USHF.L.U32 UR5, UR4, 0xb, URZ ;  /* 0x0000000b04058899 */ /* 0x000fe4000800063f */
[----:B------:R-:W-:Y:S01]  /*0530*/  @!UP0 USHF.L.U32 UR4, UR4, 0x1, URZ ;  /* 0x0000000104048899 */ /* 0x000fe2000800063f */
[----:B---3--:R-:W-:Y:S01]  /*0540*/  ISETP.EQ.U32.AND P2, PT, R13, 0x1, PT ;  /* 0x000000010d00780c */ /* 0x008fe20003f42070 */
[----:B------:R-:W3:Y:S01]  /*0550*/  F2I.U32.TRUNC.NTZ R12, R12 ;  /* 0x0000000c000c7305 */ /* 0x000ee2000020f000 */
[----:B------:R-:W-:Y:S01]  /*0560*/  LEA.HI R0, R8, R8, RZ, 0x1 ;  /* 0x0000000808007211 */ /* 0x000fe200078f08ff */
[----:B------:R-:W5:Y:S03]  /*0570*/  LDC R7, c[0x0][0x148] ;  /* 0x00005200ff077b82 */ /* 0x000f660000000800 */
[----:B------:R-:W-:Y:S01]  /*0580*/  LOP3.LUT R11, R0, 0xfffffffe, RZ, 0xc0, !PT ;  /* 0xfffffffe000b7812 */ /* 0x000fe200078ec0ff */
[----:B0-----:R-:W-:Y:S01]  /*0590*/  IMAD.MOV R15, RZ, RZ, -R9 ;  /* 0x000000ffff0f7224 */ /* 0x001fe200078e0a09 */
[----:B------:R-:W-:-:S03]  /*05a0*/  SHF.R.S32.HI R9, RZ, 0x1f, R2 ;  /* 0x0000001fff097819 */ /* 0x000fc60000011402 */
[----:B--2---:R-:W-:Y:S01]  /*05b0*/  IMAD R3, R10, R15, UR8 ;  /* 0x000000080a037e24 */ /* 0x004fe2000f8e020f */
[----:B------:R-:W-:Y:S01]  /*05c0*/  LEA.HI R9, R9, R2, RZ, 0x2 ;  /* 0x0000000209097211 */ /* 0x000fe200078f10ff */
[C---:B------:R-:W-:Y:S02]  /*05d0*/  IMAD.IADD R0, R8.reuse, 0x1, -R11 ;  /* 0x0000000108007824 */ /* 0x040fe400078e0a0b */
[----:B------:R-:W-:Y:S01]  /*05e0*/  IMAD.SHL.U32 R11, R8, 0x4, RZ ;  /* 0x00000004080b7824 */ /* 0x000fe200078e00ff */
[----:B------:R-:W-:Y:S01]  /*05f0*/  LOP3.LUT R9, R9, 0xfffffffc, RZ, 0xc0, !PT ;  /* 0xfffffffc09097812 */ /* 0x000fe200078ec0ff */
[----:B---3--:R-:W-:Y:S01]  /*0600*/  IMAD.MOV R24, RZ, RZ, -R12 ;  /* 0x000000ffff187224 */ /* 0x008fe200078e0a0c */
[----:B------:R-:W-:Y:S01]  /*0610*/  ISETP.NE.AND P4, PT, R0, R3, PT ;  /* 0x000000030000720c */ /* 0x000fe20003f85270 */
[----:B-1----:R-:W-:Y:S01]  /*0620*/  @!UP0 ULEA UR6, UR7, UR6, 0x18 ;  /* 0x0000000607068291 */ /* 0x002fe2000f8ec03f */
[----:B------:R-:W-:Y:S01]  /*0630*/  LOP3.LUT R152, R8, 0xc, R11, 0x78, !PT ;  /* 0x0000000c08987812 */ /* 0x000fe200078e780b */
[----:B------:R-:W-:Y:S01]  /*0640*/  IMAD.IADD R0, R2, 0x1, -R9 ;  /* 0x0000000102007824 */ /* 0x000fe200078e0a09 */
[----:B------:R-:W-:Y:S01]  /*0650*/  VOTEU.ALL UP0, P0 ;  /* 0x00000000003f7886 */ /* 0x000fe20000000000 */
[----:B------:R-:W-:Y:S01]  /*0660*/  LOP3.LUT P0, RZ, R6, 0x7, RZ, 0xc0, !PT ;  /* 0x0000000706ff7812 */ /* 0x000fe2000780c0ff */
[----:B------:R-:W-:-:S02]  /*0670*/  VIADD R6, R5, 0xffffffff ;  /* 0xffffffff05067836 */ /* 0x000fc40000000000 */
[----:B------:R-:W-:Y:S01]  /*0680*/  ISETP.NE.AND P1, PT, R0, 0x3, PT ;  /* 0x000000030000780c */ /* 0x000fe20003f25270 */
[----:B-----5:R-:W-:Y:S01]  /*0690*/  IMAD R9, R7, R24, R4 ;  /* 0x0000001807097224 */ /* 0x020fe200078e0204 */
[----:B------:R-:W-:Y:S02]  /*06a0*/  ISETP.LT.U32.AND P0, PT, R152, 0x2, !P0 ;  /* 0x000000029800780c */ /* 0x000fe40004701070 */
[----:B------:R-:W-:Y:S01]  /*06b0*/  ISETP.EQ.OR P1, PT, R0, RZ, !P1 ;  /* 0x000000ff0000720c */ /* 0x000fe20004f22670 */
[----:B------:R-:W0:Y:S02]  /*06c0*/  FENCE.VIEW.ASYNC.S ;  /* 0x00000000000073c6 */ /* 0x000e240000000000 */
[----:B0-----:R0:W1:Y:S01]  /*06d0*/  @!UP0 SYNCS.EXCH.64 URZ, [UR6+0x40], UR4 ;  /* 0x00004004063f85b2 */ /* 0x0010620008000100 */
[----:B------:R-:W-:Y:S02]  /*06e0*/  @P4 LEA.HI R2, R152, R152, RZ, 0x1 ;  /* 0x0000009898024211 */ /* 0x000fe400078f08ff */
[----:B------:R-:W-:-:S02]  /*06f0*/  ISETP.EQ.AND P1, PT, R5, RZ, P1 ;  /* 0x000000ff0500720c */ /* 0x000fc40000f22270 */
[----:B------:R-:W-:Y:S02]  /*0700*/  @P4 SHF.R.S32.HI R2, RZ, 0x1, R2 ;  /* 0x00000001ff024819 */ /* 0x000fe40000011402 */
[----:B------:R-:W-:Y:S02]  /*0710*/  ISETP.GE.U32.AND P6, PT, R6, 0x2, PT ;  /* 0x000000020600780c */ /* 0x000fe40003fc6070 */
[----:B------:R-:W-:Y:S02]  /*0720*/  @P4 ISETP.NE.AND P5, PT, R2, R9, PT ;  /* 0x000000090200420c */ /* 0x000fe40003fa5270 */
[----:B------:R-:W-:Y:S02]  /*0730*/  SEL R2, RZ, 0x1, !P0 ;  /* 0x00000001ff027807 */ /* 0x000fe40004000000 */
[----:B------:R-:W-:Y:S02]  /*0740*/  @P4 SEL R23, RZ, 0x1, P5 ;  /* 0x00000001ff174807 */ /* 0x000fe40002800000 */
[----:B------:R-:W-:Y:S01]  /*0750*/  SEL R19, RZ, 0x1, !P1 ;  /* 0x00000001ff137807 */ /* 0x000fe20004800000 */
[----:B------:R0:W2:Y:S01]  /*0760*/  @!UP1 SYNCS.EXCH.64 URZ, [UR6+0x48], UR4 ;  /* 0x00004804063f95b2 */ /* 0x0000a20008000100 */
[----:B------:R-:W-:Y:S01]  /*0770*/  LOP3.LUT R23, R23, R2, RZ, 0xc0, !PT ;  /* 0x0000000217177212 */ /* 0x000fe200078ec0ff */
[----:B------:R-:W-:Y:S01]  /*0780*/  NOP ;  /* 0x0000000000007918 */ /* 0x000fe20000000000 */
[----:B------:R-:W-:Y:S01]  /*0790*/  SEL R19, R19, 0x2, P6 ;  /* 0x0000000213137807 */ /* 0x000fe20003000000 */
[----:B------:R-:W-:Y:S06]  /*07a0*/  @!P2 BRA `(.L_x_3) ;  /* 0x000000000008a947 */ /* 0x000fec0003800000 */
[----:B-12-4-:R-:W-:Y:S01]  /*07b0*/  UCGABAR_ARV ;  /* 0x00000000000079c7 */ /* 0x016fe20008000000 */
[----:B------:R-:W-:Y:S05]  /*07c0*/  BRA `(.L_x_4) ;  /* 0x0000000000047947 */ /* 0x000fea0003800000 */
.L_x_3:
[----:B-12-4-:R-:W-:Y:S01]  /*07d0*/  NOP ;  /* 0x0000000000007918 */ /* 0x016fe20000000000 */
.L_x_4:
[----:B------:R-:W1:Y:S01]  /*07e0*/  LDC R2, c[0x0][0x65c] ;  /* 0x00019700ff027b82 */ /* 0x000e620000000800 */
[----:B------:R-:W-:Y:S02]  /*07f0*/  IMAD.U32 R8, RZ, RZ, UR8 ;  /* 0x00000008ff087e24 */ /* 0x000fe4000f8e00ff */
[----:B------:R-:W-:Y:S01]  /*0800*/  IMAD.MOV.U32 R9, RZ, RZ, RZ ;  /* 0x000000ffff097224 */ /* 0x000fe200078e00ff */
[----:B-1----:R-:W-:-:S04]  /*0810*/  ISETP.NE.AND P1, PT, R2, 0x1, PT ;  /* 0x000000010200780c */ /* 0x002fc80003f25270 */
[----:B------:R-:W-:-:S09]  /*0820*/  P2R R5, PR, RZ, 0x2 ;  /* 0x00000002ff057803 */ /* 0x000fd20000000000 */
[----:B------:R-:W1:Y:S01]  /*0830*/  @P1 LDC R17, c[0x0][0x10] ;  /* 0x00000400ff111b82 */ /* 0x000e620000000800 */
[----:B------:R-:W-:Y:S02]  /*0840*/  @P1 IMAD.MOV.U32 R5, RZ, RZ, RZ ;  /* 0x000000ffff051224 */ /* 0x000fe400078e00ff */
[----:B------:R-:W-:-:S05]  /*0850*/  @P1 IMAD.MOV.U32 R13, RZ, RZ, RZ ;  /* 0x000000ffff0d1224 */ /* 0x000fca00078e00ff */
[----:B------:R-:W2:Y:S01]  /*0860*/  @!P1 LDC R11, c[0x0][0xc] ;  /* 0x00000300ff0b9b82 */ /* 0x000ea20000000800 */
[----:B-1----:R-:W-:-:S04]  /*0870*/  @P1 IMAD.WIDE.U32 R16, R17, UR8, R4 ;  /* 0x0000000811101c25 */ /* 0x002fc8000f8e0004 */
[----:B------:R-:W-:Y:S02]  /*0880*/  @P1 IMAD.IADD R17, R17, 0x1, R13 ;  /* 0x0000000111111824 */ /* 0x000fe400078e020d */
[----:B--2---:R-:W-:-:S04]  /*0890*/  @!P1 IMAD.WIDE.U32 R8, R4, R11, R8 ;  /* 0x0000000b04089225 */ /* 0x004fc800078e0008 */
[----:B------:R-:W-:Y:S02]  /*08a0*/  @!P1 IMAD.MOV.U32 R16, RZ, RZ, R8 ;  /* 0x000000ffff109224 */ /* 0x000fe400078e0008 */
[----:B------:R-:W-:Y:S01]  /*08b0*/  @!P1 IMAD.MOV.U32 R17, RZ, RZ, R9 ;  /* 0x000000ffff119224 */ /* 0x000fe200078e0009 */
[----:B------:R-:W-:Y:S06]  /*08c0*/  @!P2 BRA `(.L_x_5) ;  /* 0x00000000000ca947 */ /* 0x000fec0003800000 */
[----:B------:R-:W-:Y:S01]  /*08d0*/  UCGABAR_WAIT ;  /* 0x0000000000007dc7 */ /* 0x000fe20008000000 */
[----:B------:R-:W-:Y:S01]  /*08e0*/  CCTL.IVALL ;  /* 0x00000000ff00798f */ /* 0x000fe20002000000 */
[----:B------:R-:W-:Y:S05]  /*08f0*/  BRA `(.L_x_6) ;  /* 0x0000000000047947 */ /* 0x000fea0003800000 */
.L_x_5:
[----:B------:R-:W-:Y:S06]  /*0900*/  BAR.SYNC.DEFER_BLOCKING 0x0 ;  /* 0x0000000000007b1d */ /* 0x000fec0000010000 */
.L_x_6:
[----:B------:R-:W-:Y:S05]  /*0910*/  @!P3 BRA `(.L_x_7) ;  /* 0x00000084000cb947 */ /* 0x000fea0003800000 */
[----:B------:R-:W-:-:S13]  /*0920*/  ISETP.GT.U32.AND P0, PT, R6, 0x1, PT ;  /* 0x000000010600780c */ /* 0x000fda0003f04070 */
[----:B0-----:R-:W-:Y:S05]  /*0930*/  @P0 EXIT ;  /* 0x000000000000094d */ /* 0x001fea0003800000 */
[----:B------:R-:W-:Y:S01]  /*0940*/  ULDC.64 UR4, c[0x0][0x650] ;  /* 0x0001940000047ab9 */ /* 0x000fe20000000a00 */
[----:B------:R-:W-:Y:S01]  /*0950*/  PRMT R0, RZ, 0x7610, R0 ;  /* 0x00007610ff007816 */ /* 0x000fe20000000000 */
[----:B------:R-:W-:Y:S01]  /*0960*/  IMAD.MOV.U32 R154, RZ, RZ, -0x1 ;  /* 0xffffffffff9a7424 */ /* 0x000fe200078e00ff */
[----:B------:R-:W-:Y:S01]  /*0970*/  ISETP.GE.U32.AND P0, PT, R16, UR4, PT ;  /* 0x0000000410007c0c */ /* 0x000fe2000bf06070 */
[----:B------:R-:W-:Y:S02]  /*0980*/  IMAD.MOV.U32 R153, RZ, RZ, -0x1 ;  /* 0xffffffffff997424 */ /* 0x000fe400078e00ff */
[----:B------:R-:W-:Y:S01]  /*0990*/  IMAD.MOV.U32 R22, RZ, RZ, -0x1 ;  /* 0xffffffffff167424 */ /* 0x000fe200078e00ff */
[----:B------:R-:W-:-:S13]  /*09a0*/  ISETP.GE.U32.AND.EX P0, PT, R17, UR5, PT, P0 ;  /* 0x0000000511007c0c */ /* 0x000fda000bf06100 */
[----:B------:R-:W-:Y:S05]  /*09b0*/  @P0 BRA `(.L_x_8) ;  /* 0x00000004002c0947 */ /* 0x000fea0003800000 */
[----:B------:R-:W0:Y:S01]  /*09c0*/  LDC.64 R20, c[0x0][0x628] ;  /* 0x00018a00ff147b82 */ /* 0x000e220000000a00 */
[----:B------:R-:W-:Y:S02]  /*09d0*/  IMAD.MOV.U32 R8, RZ, RZ, R16 ;  /* 0x000000ffff087224 */ /* 0x000fe400078e0010 */
[----:B------:R-:W-:-:S05]  /*09e0*/  IMAD.MOV.U32 R9, RZ, RZ, R17 ;  /* 0x000000ffff097224 */ /* 0x000fca00078e0011 */
[----:B------:R-:W1:Y:S08]  /*09f0*/  LDC R0, c[0x0][0x630] ;  /* 0x00018c00ff007b82 */ /* 0x000e700000000800 */
[----:B------:R-:W2:Y:S01]  /*0a00*/  LDC.64 R26, c[0x0][0x620] ;  /* 0x00018800ff1a7b82 */ /* 0x000ea20000000a00 */
[----:B0-----:R-:W-:-:S04]  /*0a10*/  ISETP.NE.U32.AND P0, PT, R20, RZ, PT ;  /* 0x000000ff1400720c */ /* 0x001fc80003f05070 */
[----:B------:R-:W-:-:S13]  /*0a20*/  ISETP.NE.AND.EX P0, PT, R21, RZ, PT, P0 ;  /* 0x000000ff1500720c */ /* 0x000fda0003f05300 */
[----:B-12---:R-:W-:Y:S05]  /*0a30*/  @!P0 BRA `(.L_x_9) ;  /* 0x0000000000288947 */ /* 0x006fea0003800000 */
[----:B------:R-:W0:Y:S02]  /*0a40*/  LDC R13, c[0x0][0x634] ;  /* 0x00018d00ff0d7b82 */ /* 0x000e240000000800 */
[----:B0-----:R-:W-:-:S05]  /*0a50*/  IADD3 R13, P0, R16, R13, RZ ;  /* 0x0000000d100d7210 */ /* 0x001fca0007f1e0ff */
[----:B------:R-:W-:-:S04]  /*0a60*/  IMAD.X R15, RZ, RZ, R17, P0 ;  /* 0x000000ffff0f7224 */ /* 0x000fc800000e0611 */
[----:B------:R-:W-:-:S04]  /*0a70*/  IMAD.WIDE.U32 R8, R15, R20, RZ ;  /* 0x000000140f087225 */ /* 0x000fc800078e00ff */
[----:B------:R-:W-:-:S04]  /*0a80*/  IMAD.WIDE.U32 R10, P0, R13, R21, R8 ;  /* 0x000000150d0a7225 */ /* 0x000fc80007800008 */
[----:B------:R-:W-:-:S04]  /*0a90*/  IMAD.WIDE.U32 R8, R13, R20, RZ ;  /* 0x000000140d087225 */ /* 0x000fc800078e00ff */
[----:B------:R-:W-:Y:S01]  /*0aa0*/  IMAD.X R13, RZ, RZ, RZ, P0 ;  /* 0x000000ffff0d7224 */ /* 0x000fe200000e06ff */
[----:B------:R-:W-:Y:S01]  /*0ab0*/  IADD3 RZ, P0, R9, R10, RZ ;  /* 0x0000000a09ff7210 */ /* 0x000fe20007f1e0ff */
[----:B------:R-:W-:-:S04]  /*0ac0*/  IMAD.MOV.U32 R12, RZ, RZ, R11 ;  /* 0x000000ffff0c7224 */ /* 0x000fc800078e000b */
[----:B------:R-:W-:-:S08]  /*0ad0*/  IMAD.WIDE.U32.X R8, R15, R21, R12, P0 ;  /* 0x000000150f087225 */ /* 0x000fd000000e040c */
.L_x_9:
[----:B------:R-:W0:Y:S01]  /*0ae0*/  LDC.64 R20, c[0x0][0x640] ;  /* 0x00019000ff147b82 */ /* 0x000e220000000a00 */
[--C-:B------:R-:W-:Y:S01]  /*0af0*/  SHF.R.U64 R28, R8, R0, R9.reuse ;  /* 0x00000000081c7219 */ /* 0x100fe20000001209 */
[----:B------:R-:W-:Y:S01]  /*0b00*/  IMAD R30, R7, R24, R4 ;  /* 0x00000018071e7224 */ /* 0x000fe200078e0204 */
[----:B------:R-:W-:Y:S01]  /*0b10*/  SHF.R.U32.HI R0, RZ, R0, R9 ;  /* 0x00000000ff007219 */ /* 0x000fe20000011609 */
[----:B------:R-:W-:Y:S01]  /*0b20*/  IMAD.MOV.U32 R25, RZ, RZ, 0x1 ;  /* 0x00000001ff197424 */ /* 0x000fe200078e00ff */
[----:B------:R-:W-:-:S03]  /*0b30*/  IADD3 R5, P0, RZ, -R28, RZ ;  /* 0x8000001cff057210 */ /* 0x000fc60007f1e0ff */
[----:B------:R-:W1:Y:S02]  /*0b40*/  LDC R6, c[0x0][0x618] ;  /* 0x00018600ff067b82 */ /* 0x000e640000000800 */
[----:B------:R-:W-:-:S04]  /*0b50*/  IMAD.X R9, RZ, RZ, ~R0, P0 ;  /* 0x000000ffff097224 */ /* 0x000fc800000e0e00 */
[-C--:B------:R-:W-:Y:S02]  /*0b60*/  IMAD R0, R9, R26.reuse, RZ ;  /* 0x0000001a09007224 */ /* 0x080fe400078e02ff */
[----:B------:R-:W2:Y:S01]  /*0b70*/  LDC R11, c[0x0][0x608] ;  /* 0x00018200ff0b7b82 */ /* 0x000ea20000000800 */
[----:B------:R-:W-:-:S04]  /*0b80*/  IMAD.WIDE.U32 R8, R5, R26, R16 ;  /* 0x0000001a05087225 */ /* 0x000fc800078e0010 */
[----:B------:R-:W-:-:S03]  /*0b90*/  IMAD R5, R5, R27, R0 ;  /* 0x0000001b05057224 */ /* 0x000fc600078e0200 */
[----:B------:R-:W3:Y:S01]  /*0ba0*/  LDC R12, c[0x0][0x658] ;  /* 0x00019600ff0c7b82 */ /* 0x000ee20000000800 */
[----:B0-----:R-:W-:Y:S01]  /*0bb0*/  ISETP.NE.U32.AND P0, PT, R20, RZ, PT ;  /* 0x000000ff1400720c */ /* 0x001fe20003f05070 */
[----:B------:R-:W-:Y:S02]  /*0bc0*/  IMAD.IADD R5, R9, 0x1, R5 ;  /* 0x0000000109057824 */ /* 0x000fe400078e0205 */
[----:B------:R-:W-:Y:S01]  /*0bd0*/  IMAD.MOV.U32 R9, RZ, RZ, -0x1 ;  /* 0xffffffffff097424 */ /* 0x000fe200078e00ff */
[----:B------:R-:W-:-:S03]  /*0be0*/  ISETP.NE.AND.EX P0, PT, R21, RZ, PT, P0 ;  /* 0x000000ff1500720c */ /* 0x000fc60003f05300 */
[----:B------:R-:W0:Y:S01]  /*0bf0*/  LDC R15, c[0x0][0x600] ;  /* 0x00018000ff0f7b82 */ /* 0x000e220000000800 */
[-CC-:B-1----:R-:W-:Y:S02]  /*0c00*/  SHF.R.U64 R13, R8, R6.reuse, R5.reuse ;  /* 0x00000006080d7219 */ /* 0x182fe40000001205 */
[----:B------:R-:W-:-:S05]  /*0c10*/  SHF.R.U32.HI R0, RZ, R6, R5 ;  /* 0x00000006ff007219 */ /* 0x000fca0000011605 */
[----:B------:R-:W1:Y:S01]  /*0c20*/  LDC R14, c[0x0][0x648] ;  /* 0x00019200ff0e7b82 */ /* 0x000e620000000800 */
[-CC-:B--2---:R-:W-:Y:S02]  /*0c30*/  SHF.R.U64 R27, R13, R11.reuse, R0.reuse ;  /* 0x0000000b0d1b7219 */ /* 0x184fe40000001200 */
[----:B------:R-:W-:-:S05]  /*0c40*/  SHF.R.U32.HI R5, RZ, R11, R0 ;  /* 0x0000000bff057219 */ /* 0x000fca0000011600 */
[----:B------:R-:W2:Y:S01]  /*0c50*/  LDC R22, c[0x0][0x638] ;  /* 0x00018e00ff167b82 */ /* 0x000ea20000000800 */
[-CC-:B---3--:R-:W-:Y:S02]  /*0c60*/  SHF.R.U64 R24, R27, R12.reuse, R5.reuse ;  /* 0x0000000c1b187219 */ /* 0x188fe40000001205 */
[-C--:B------:R-:W-:Y:S02]  /*0c70*/  SHF.L.U32 R0, R9, R12.reuse, RZ ;  /* 0x0000000c09007219 */ /* 0x080fe400000006ff */
[----:B------:R-:W-:Y:S01]  /*0c80*/  SHF.R.U32.HI R5, RZ, R12, R5 ;  /* 0x0000000cff057219 */ /* 0x000fe20000011605 */
[----:B------:R-:W-:Y:S01]  /*0c90*/  IMAD.MOV.U32 R4, RZ, RZ, R24 ;  /* 0x000000ffff047224 */ /* 0x000fe200078e0018 */
[----:B------:R-:W-:Y:S01]  /*0ca0*/  LOP3.LUT R10, RZ, R0, RZ, 0x33, !PT ;  /* 0x00000000ff0a7212 */ /* 0x000fe200078e33ff */
[----:B------:R-:W3:Y:S01]  /*0cb0*/  LDC R26, c[0x0][0x610] ;  /* 0x00018400ff1a7b82 */ /* 0x000ee20000000800 */
[----:B------:R-:W-:Y:S05]  /*0cc0*/  @!P0 BRA `(.L_x_10) ;  /* 0x0000000000288947 */ /* 0x000fea0003800000 */
[----:B------:R-:W4:Y:S02]  /*0cd0*/  LDC R9, c[0x0][0x64c] ;  /* 0x00019300ff097b82 */ /* 0x000f240000000800 */
[----:B----4-:R-:W-:-:S05]  /*0ce0*/  IADD3 R9, P0, R24, R9, RZ ;  /* 0x0000000918097210 */ /* 0x010fca0007f1e0ff */
        /* <DEDUP_REMOVED lines=8> */
.L_x_10:
[----:B-1----:R-:W-:Y:S01]  /*0d70*/  SHF.R.U64 R4, R4, R14, R5 ;  /* 0x0000000e04047219 */ /* 0x002fe20000001205 */
[----:B0-----:R-:W-:Y:S01]  /*0d80*/  VIADD R6, R15, 0xffffffff ;  /* 0xffffffff0f067836 */ /* 0x001fe20000000000 */
[----:B------:R-:W-:Y:S02]  /*0d90*/  SHF.L.U32 R0, R25, R12, RZ ;  /* 0x0000000c19007219 */ /* 0x000fe400000006ff */
[----:B------:R-:W-:Y:S01]  /*0da0*/  LOP3.LUT R5, R27, R10, RZ, 0xc0, !PT ;  /* 0x0000000a1b057212 */ /* 0x000fe200078ec0ff */
[----:B------:R-:W-:Y:S01]  /*0db0*/  IMAD.MOV R7, RZ, RZ, -R4 ;  /* 0x000000ffff077224 */ /* 0x000fe200078e0a04 */
[----:B------:R-:W-:Y:S02]  /*0dc0*/  SEL R3, R3, R30, !P1 ;  /* 0x0000001e03037207 */ /* 0x000fe40004800000 */
[----:B------:R-:W-:Y:S01]  /*0dd0*/  LOP3.LUT R6, R13, R6, RZ, 0xc0, !PT ;  /* 0x000000060d067212 */ /* 0x000fe200078ec0ff */
[----:B------:R-:W-:Y:S02]  /*0de0*/  IMAD R4, R0, R4, R5 ;  /* 0x0000000400047224 */ /* 0x000fe400078e0205 */
[----:B--2---:R-:W-:-:S02]  /*0df0*/  IMAD R0, R7, R22, R24 ;  /* 0x0000001607007224 */ /* 0x004fc400078e0218 */
[----:B---3--:R-:W-:Y:S02]  /*0e00*/  IMAD R3, R4, R26, R3 ;  /* 0x0000001a04037224 */ /* 0x008fe400078e0203 */
[----:B------:R-:W-:Y:S02]  /*0e10*/  IMAD R154, R0, R15, R6 ;  /* 0x0000000f009a7224 */ /* 0x000fe400078e0206 */
[----:B------:R-:W-:Y:S02]  /*0e20*/  IMAD.MOV.U32 R4, RZ, RZ, 0x1 ;  /* 0x00000001ff047424 */ /* 0x000fe400078e00ff */
[----:B------:R-:W-:Y:S01]  /*0e30*/  IMAD.MOV.U32 R22, RZ, RZ, R28 ;  /* 0x000000ffff167224 */ /* 0x000fe200078e001c */
[----:B------:R-:W-:Y:S02]  /*0e40*/  SEL R153, R154, R3, !P1 ;  /* 0x000000039a997207 */ /* 0x000fe40004800000 */
[----:B------:R-:W-:Y:S02]  /*0e50*/  PRMT R0, R4, 0x7610, R0 ;  /* 0x0000761004007816 */ /* 0x000fe40000000000 */
[----:B------:R-:W-:-:S07]  /*0e60*/  SEL R154, R3, R154, !P1 ;  /* 0x0000009a039a7207 */ /* 0x000fce0004800000 */
.L_x_8:
[----:B------:R-:W-:-:S08]  /*0e70*/  NOP ;  /* 0x0000000000007918 */ /* 0x000fd00000000000 */
[----:B------:R-:W0:Y:S02]  /*0e80*/  USETMAXREG.TRY_ALLOC.CTAPOOL UP0, 0xe8 ;  /* 0x000000e8000079c8 */ /* 0x000e240008000600 */
[----:B0-----:R-:W-:-:S13]  /*0e90*/  PLOP3.LUT P0, PT, PT, PT, UP0, 0x80, 0x0 ;  /* 0x000000000000781c */ /* 0x001fda0003f0f008 */
[----:B------:R-:W-:Y:S05]  /*0ea0*/  @!P0 BRA `(.L_x_8) ;  /* 0xfffffffc00f08947 */ /* 0x000fea000383ffff */
[----:B------:R-:W-:Y:S01]  /*0eb0*/  ULDC.64 UR4, c[0x0][0x598] ;  /* 0x0001660000047ab9 */ /* 0x000fe20000000a00 */
[----:B------:R-:W-:Y:S01]  /*0ec0*/  ULDC.64 UR36, c[0x0][0x208] ;  /* 0x0000820000247ab9 */ /* 0x000fe20000000a00 */
[----:B------:R-:W-:-:S04]  /*0ed0*/  ISETP.NE.U32.AND P0, PT, RZ, UR4, PT ;  /* 0x00000004ff007c0c */ /* 0x000fc8000bf05070 */
[----:B------:R-:W-:-:S13]  /*0ee0*/  ISETP.NE.AND.EX P0, PT, RZ, UR5, PT, P0 ;  /* 0x00000005ff007c0c */ /* 0x000fda000bf05300 */
[----:B------:R-:W-:Y:S05]  /*0ef0*/  @!P0 BRA `(.L_x_11) ;  /* 0x00000000001c8947 */ /* 0x000fea0003800000 */
[----:B------:R-:W0:Y:S02]  /*0f00*/  LDC.64 R4, c[0x0][0x598] ;  /* 0x00016600ff047b82 */ /* 0x000e240000000a00 */
[----:B0-----:R-:W2:Y:S02]  /*0f10*/  LDG.E.64 R4, desc[UR36][R4.64] ;  /* 0x0000002404047981 */ /* 0x001ea4000c1e1b00 */
[----:B--2---:R-:W-:-:S04]  /*0f20*/  ISETP.NE.U32.AND P0, PT, R4, RZ, PT ;  /* 0x000000ff0400720c */ /* 0x004fc80003f05070 */
[----:B------:R-:W-:-:S13]  /*0f30*/  ISETP.NE.AND.EX P0, PT, R5, RZ, PT, P0 ;  /* 0x000000ff0500720c */ /* 0x000fda0003f05300 */
[----:B------:R-:W-:Y:S05]  /*0f40*/  @!P0 BRA `(.L_x_11) ;  /* 0x0000000000088947 */ /* 0x000fea0003800000 */
[----:B------:R0:W5:Y:S01]  /*0f50*/  LD.E R155, desc[UR36][R4.64] ;  /* 0x00000024049b7980 */ /* 0x000162000c101900 */
[----:B------:R-:W-:Y:S05]  /*0f60*/  BRA `(.L_x_12) ;  /* 0x0000000000247947 */ /* 0x000fea0003800000 */
.L_x_11:
[----:B------:R-:W-:Y:S02]  /*0f70*/  ULDC.64 UR4, c[0x0][0x588] ;  /* 0x0001620000047ab9 */ /* 0x000fe40000000a00 */
[----:B------:R-:W-:-:S04]  /*0f80*/  ISETP.NE.U32.AND P0, PT, RZ, UR4, PT ;  /* 0x00000004ff007c0c */ /* 0x000fc8000bf05070 */
[----:B------:R-:W-:-:S13]  /*0f90*/  ISETP.NE.AND.EX P0, PT, RZ, UR5, PT, P0 ;  /* 0x00000005ff007c0c */ /* 0x000fda000bf05300 */
[----:B------:R-:W-:Y:S05]  /*0fa0*/  @!P0 BRA `(.L_x_13) ;  /* 0x00000000000c8947 */ /* 0x000fea0003800000 */
[----:B------:R-:W0:Y:S02]  /*0fb0*/  LDC.64 R4, c[0x0][0x588] ;  /* 0x00016200ff047b82 */ /* 0x000e240000000a00 */
[----:B0-----:R1:W5:Y:S01]  /*0fc0*/  LDG.E R155, desc[UR36][R4.64] ;  /* 0x00000024049b7981 */ /* 0x001362000c1e1900 */
[----:B------:R-:W-:Y:S05]  /*0fd0*/  BRA `(.L_x_12) ;  /* 0x0000000000087947 */ /* 0x000fea0003800000 */
.L_x_13:
[----:B------:R-:W-:Y:S02]  /*0fe0*/  ULDC UR4, c[0x0][0x580] ;  /* 0x0001600000047ab9 */ /* 0x000fe40000000800 */
[----:B------:R-:W-:-:S07]  /*0ff0*/  IMAD.U32 R155, RZ, RZ, UR4 ;  /* 0x00000004ff9b7e24 */ /* 0x000fce000f8e00ff */
.L_x_12:
[----:B------:R-:W-:Y:S02]  /*1000*/  ULDC.64 UR4, c[0x0][0x5a0] ;  /* 0x0001680000047ab9 */ /* 0x000fe40000000a00 */
[----:B------:R-:W-:-:S04]  /*1010*/  ISETP.NE.U32.AND P0, PT, RZ, UR4, PT ;  /* 0x00000004ff007c0c */ /* 0x000fc8000bf05070 */
[----:B------:R-:W-:-:S13]  /*1020*/  ISETP.NE.AND.EX P0, PT, RZ, UR5, PT, P0 ;  /* 0x00000005ff007c0c */ /* 0x000fda000bf05300 */
[----:B------:R-:W-:Y:S05]  /*1030*/  @!P0 BRA `(.L_x_14) ;  /* 0x00000000001c8947 */ /* 0x000fea0003800000 */
[----:B01----:R-:W0:Y:S02]  /*1040*/  LDC.64 R4, c[0x0][0x5a0] ;  /* 0x00016800ff047b82 */ /* 0x003e240000000a00 */
[----:B0-----:R-:W2:Y:S02]  /*1050*/  LDG.E.64 R4, desc[UR36][R4.64] ;  /* 0x0000002404047981 */ /* 0x001ea4000c1e1b00 */
[----:B--2---:R-:W-:-:S04]  /*1060*/  ISETP.NE.U32.AND P0, PT, R4, RZ, PT ;  /* 0x000000ff0400720c */ /* 0x004fc80003f05070 */
[----:B------:R-:W-:-:S13]  /*1070*/  ISETP.NE.AND.EX P0, PT, R5, RZ, PT, P0 ;  /* 0x000000ff0500720c */ /* 0x000fda0003f05300 */
[----:B------:R-:W-:Y:S05]  /*1080*/  @!P0 BRA `(.L_x_14) ;  /* 0x0000000000088947 */ /* 0x000fea0003800000 */
[----:B------:R0:W5:Y:S01]  /*1090*/  LD.E R156, desc[UR36][R4.64] ;  /* 0x00000024049c7980 */ /* 0x000162000c101900 */
[----:B------:R-:W-:Y:S05]  /*10a0*/  BRA `(.L_x_15) ;  /* 0x0000000000247947 */ /* 0x000fea0003800000 */
.L_x_14:
[----:B------:R-:W-:Y:S02]  /*10b0*/  ULDC.64 UR4, c[0x0][0x590] ;  /* 0x0001640000047ab9 */ /* 0x000fe40000000a00 */
[----:B------:R-:W-:-:S04]  /*10c0*/  ISETP.NE.U32.AND P0, PT, RZ, UR4, PT ;  /* 0x00000004ff007c0c */ /* 0x000fc8000bf05070 */
[----:B------:R-:W-:-:S13]  /*10d0*/  ISETP.NE.AND.EX P0, PT, RZ, UR5, PT, P0 ;  /* 0x00000005ff007c0c */ /* 0x000fda000bf05300 */
[----:B------:R-:W-:Y:S05]  /*10e0*/  @!P0 BRA `(.L_x_16) ;  /* 0x00000000000c8947 */ /* 0x000fea0003800000 */
[----:B------:R-:W2:Y:S02]  /*10f0*/  LDC.64 R156, c[0x0][0x590] ;  /* 0x00016400ff9c7b82 */ /* 0x000ea40000000a00 */
[----:B--2---:R2:W5:Y:S01]  /*1100*/  LDG.E R156, desc[UR36][R156.64] ;  /* 0x000000249c9c7981 */ /* 0x004562000c1e1900 */
[----:B------:R-:W-:Y:S05]  /*1110*/  BRA `(.L_x_15) ;  /* 0x0000000000087947 */ /* 0x000fea0003800000 */
.L_x_16:
[----:B------:R-:W-:Y:S02]  /*1120*/  ULDC UR4, c[0x0][0x584] ;  /* 0x0001610000047ab9 */ /* 0x000fe40000000800 */
[----:B------:R-:W-:-:S07]  /*1130*/  IMAD.U32 R156, RZ, RZ, UR4 ;  /* 0x00000004ff9c7e24 */ /* 0x000fce000f8e00ff */
.L_x_15:
[----:B------:R-:W-:-:S13]  /*1140*/  LOP3.LUT P0, RZ, R0, 0xff, RZ, 0xc0, !PT ;  /* 0x000000ff00ff7812 */ /* 0x000fda000780c0ff */
[----:B------:R-:W-:Y:S05]  /*1150*/  @!P0 EXIT ;  /* 0x000000000000894d */ /* 0x000fea0003800000 */
[----:B------:R-:W-:Y:S01]  /*1160*/  ULDC UR4, c[0x0][0x28c] ;  /* 0x0000a30000047ab9 */ /* 0x000fe20000000800 */
[----:B------:R-:W-:Y:S01]  /*1170*/  UMOV UR38, URZ ;  /* 0x0000003f00267c82 */ /* 0x000fe20008000000 */
[----:B------:R-:W-:Y:S01]  /*1180*/  UIADD3 UR4, UR4, 0x7f, URZ ;  /* 0x0000007f04047890 */ /* 0x000fe2000fffe03f */
[----:B------:R-:W-:-:S03]  /*1190*/  UMOV UR39, URZ ;  /* 0x0000003f00277c82 */ /* 0x000fc60008000000 */
[----:B------:R-:W-:-:S04]  /*11a0*/  USHF.R.S32.HI UR5, URZ, 0x1f, UR4 ;  /* 0x0000001f3f057899 */ /* 0x000fc80008011404 */
[----:B------:R-:W-:-:S04]  /*11b0*/  ULEA.HI UR5, UR5, UR4, URZ, 0x7 ;  /* 0x0000000405057291 */ /* 0x000fc8000f8f383f */
[----:B------:R-:W-:-:S12]  /*11c0*/  USHF.R.S32.HI UR40, URZ, 0x7, UR5 ;  /* 0x000000073f287899 */ /* 0x000fd80008011405 */
.L_x_296:
[----:B------:R-:W-:Y:S01]  /*11d0*/  LOP3.LUT R0, R18, 0x80, RZ, 0xc0, !PT ;  /* 0x0000008012007812 */ /* 0x000fe200078ec0ff */
[----:B------:R-:W3:Y:S01]  /*11e0*/  S2UR UR7, SR_CgaCtaId ;  /* 0x00000000000779c3 */ /* 0x000ee20000008800 */
[----:B------:R-:W-:Y:S02]  /*11f0*/  UMOV UR6, 0x400 ;  /* 0x0000040000067882 */ /* 0x000fe40000000000 */
[----:B------:R-:W-:-:S06]  /*1200*/  SHF.R.U32.HI R0, RZ, 0x7, R0 ;  /* 0x00000007ff007819 */ /* 0x000fcc0000011600 */
[----:B----4-:R-:W4:Y:S01]  /*1210*/  SHFL.IDX PT, R0, R0, RZ, 0x1f ;  /* 0x00001fff00007589 */ /* 0x010f2200000e0000 */
[----:B---3--:R-:W-:Y:S01]  /*1220*/  ULEA UR6, UR7, UR6, 0x18 ;  /* 0x0000000607067291 */ /* 0x008fe2000f8ec03f */
[----:B----4-:R-:W-:-:S13]  /*1230*/  R2UR UR4, R0 ;  /* 0x00000000000472ca */ /* 0x010fda00000e0000 */
[----:B------:R-:W-:-:S04]  /*1240*/  ULEA.HI UR5, UR4, UR4, URZ, 0x1 ;  /* 0x0000000404057291 */ /* 0x000fc8000f8f083f */
[----:B------:R-:W-:-:S04]  /*1250*/  ULOP3.LUT UR5, UR5, 0x7fffe, URZ, 0xc0, !UPT ;  /* 0x0007fffe05057892 */ /* 0x000fc8000f8ec03f */
[----:B------:R-:W-:-:S03]  /*1260*/  UIADD3 UR5, UR4, -UR5, URZ ;  /* 0x8000000504057290 */ /* 0x000fc6000fffe03f */
[----:B------:R-:W-:Y:S01]  /*1270*/  ULDC UR4, c[0x0][0x28c] ;  /* 0x0000a30000047ab9 */ /* 0x000fe20000000800 */
[----:B------:R-:W-:Y:S01]  /*1280*/  ULEA UR5, UR5, UR6, 0xd ;  /* 0x0000000605057291 */ /* 0x000fe2000f8e683f */
[----:B------:R-:W-:-:S03]  /*1290*/  ISETP.LT.AND P0, PT, RZ, UR4, PT ;  /* 0x00000004ff007c0c */ /* 0x000fc6000bf01270 */
[----:B------:R-:W-:-:S04]  /*12a0*/  UIADD3 UR5, UR5, 0x100, URZ ;  /* 0x0000010005057890 */ /* 0x000fc8000fffe03f */
[----:B------:R-:W-:-:S04]  /*12b0*/  USHF.R.U32.HI UR5, URZ, 0x4, UR5 ;  /* 0x000000043f057899 */ /* 0x000fc80008011605 */
[----:B------:R-:W-:-:S04]  /*12c0*/  ULOP3.LUT UR5, UR5, 0x3fff, URZ, 0xc0, !UPT ;  /* 0x00003fff05057892 */ /* 0x000fc8000f8ec03f */
[----:B------:R-:W-:Y:S01]  /*12d0*/  ULOP3.LUT UR41, UR5, 0x10000, URZ, 0xfc, !UPT ;  /* 0x0001000005297892 */ /* 0x000fe2000f8efc3f */
[----:B01----:R-:W-:Y:S11]  /*12e0*/  @P0 BRA `(.L_x_17) ;  /* 0x0000000000400947 */ /* 0x003ff60003800000 */
[----:B------:R-:W-:Y:S01]  /*12f0*/  MOV R0, 0x0 ;  /* 0x0000000000007802 */ /* 0x000fe20000000f00 */
[----:B------:R-:W-:Y:S01]  /*1300*/  ULDC.64 UR4, c[0x4][0x68] ;  /* 0x01001a0000047ab9 */ /* 0x000fe20000000a00 */
[----:B------:R-:W-:Y:S01]  /*1310*/  ULDC.64 UR6, c[0x4][0x8] ;  /* 0x0100020000067ab9 */ /* 0x000fe20000000a00 */
[----:B01----:R-:W-:Y:S01]  /*1320*/  IMAD.U32 R4, RZ, RZ, UR4 ;  /* 0x00000004ff047e24 */ /* 0x003fe2000f8e00ff */
[----:B------:R0:W1:Y:S01]  /*1330*/  LDC.64 R14, c[0x4][R0] ;  /* 0x01000000000e7b82 */ /* 0x0000620000000a00 */
[----:B------:R-:W-:Y:S01]  /*1340*/  IMAD.U32 R5, RZ, RZ, UR5 ;  /* 0x00000005ff057e24 */ /* 0x000fe2000f8e00ff */
[----:B------:R-:W-:Y:S01]  /*1350*/  ULDC.64 UR4, c[0x4][0x70] ;  /* 0x01001c0000047ab9 */ /* 0x000fe20000000a00 */
[----:B------:R-:W-:Y:S02]  /*1360*/  IMAD.U32 R10, RZ, RZ, UR6 ;  /* 0x00000006ff0a7e24 */ /* 0x000fe4000f8e00ff */
[----:B------:R-:W-:Y:S02]  /*1370*/  IMAD.U32 R6, RZ, RZ, UR4 ;  /* 0x00000004ff067e24 */ /* 0x000fe4000f8e00ff */
[----:B------:R-:W-:-:S02]  /*1380*/  IMAD.U32 R7, RZ, RZ, UR5 ;  /* 0x00000005ff077e24 */ /* 0x000fc4000f8e00ff */
[----:B------:R-:W-:Y:S02]  /*1390*/  IMAD.U32 R11, RZ, RZ, UR7 ;  /* 0x00000007ff0b7e24 */ /* 0x000fe4000f8e00ff */
[----:B------:R-:W-:Y:S02]  /*13a0*/  IMAD.MOV.U32 R8, RZ, RZ, 0x1e1 ;  /* 0x000001e1ff087424 */ /* 0x000fe400078e00ff */
[----:B------:R-:W-:Y:S02]  /*13b0*/  IMAD.MOV.U32 R12, RZ, RZ, 0x1 ;  /* 0x00000001ff0c7424 */ /* 0x000fe400078e00ff */
[----:B0-----:R-:W-:-:S07]  /*13c0*/  IMAD.MOV.U32 R13, RZ, RZ, RZ ;  /* 0x000000ffff0d7224 */ /* 0x001fce00078e00ff */
[----:B------:R-:W-:-:S07]  /*13d0*/  LEPC R20, `(.L_x_17) ;  /* 0x000000001014794e */ /* 0x000fce0000000000 */
[----:B-12--5:R-:W-:Y:S05]  /*13e0*/  CALL.ABS.NOINC R14 ;  /* 0x000000000e007343 */ /* 0x026fea0003c00000 */
.L_x_17:
[----:B------:R-:W-:-:S04]  /*13f0*/  LOP3.LUT R0, R19, 0x1, RZ, 0xfc, !PT ;  /* 0x0000000113007812 */ /* 0x000fc800078efcff */
[----:B------:R-:W-:-:S13]  /*1400*/  ISETP.NE.AND P0, PT, R0, 0x3, PT ;  /* 0x000000030000780c */ /* 0x000fda0003f05270 */
[----:B------:R-:W-:Y:S05]  /*1410*/  @!P0 BRA `(.L_x_18) ;  /* 0x0000000000048947 */ /* 0x000fea0003800000 */
[----:B------:R-:W-:Y:S01]  /*1420*/  BPT.TRAP 0x1 ;  /* 0x000000040000795c */ /* 0x000fe20000300000 */
.L_x_18:
[----:B------:R-:W3:Y:S01]  /*1430*/  S2UR UR5, SR_CgaCtaId ;  /* 0x00000000000579c3 */ /* 0x000ee20000008800 */
[----:B------:R-:W-:Y:S01]  /*1440*/  UMOV UR4, 0x400 ;  /* 0x0000040000047882 */ /* 0x000fe20000000000 */
[----:B------:R-:W-:Y:S02]  /*1450*/  IMAD.U32 R0, RZ, RZ, UR38 ;  /* 0x00000026ff007e24 */ /* 0x000fe4000f8e00ff */
[----:B------:R-:W-:-:S03]  /*1460*/  IMAD.U32 R3, RZ, RZ, UR39 ;  /* 0x00000027ff037e24 */ /* 0x000fc6000f8e00ff */
[----:B------:R-:W-:Y:S01]  /*1470*/  SHF.L.U32 R0, R0, 0x1f, RZ ;  /* 0x0000001f00007819 */ /* 0x000fe200000006ff */
[----:B---3--:R-:W-:-:S06]  /*1480*/  ULEA UR4, UR5, UR4, 0x18 ;  /* 0x0000000405047291 */ /* 0x008fcc000f8ec03f */
[----:B------:R-:W-:-:S04]  /*1490*/  IMAD.U32 R6, RZ, RZ, UR4 ;  /* 0x00000004ff067e24 */ /* 0x000fc8000f8e00ff */
[----:B------:R-:W-:-:S04]  /*14a0*/  IMAD R3, R3, 0x8, R6 ;  /* 0x0000000803037824 */ /* 0x000fc800078e0206 */
[----:B------:R3:W4:Y:S01]  /*14b0*/  SYNCS.PHASECHK.TRANS64.TRYWAIT P1, [R3+URZ], R0 ;  /* 0x00000000030075a7 */ /* 0x000722000802017f */
[----:B------:R-:W-:Y:S05]  /*14c0*/  @!P0 BRA `(.L_x_19) ;  /* 0x0000000000048947 */ /* 0x000fea0003800000 */
[----:B------:R-:W-:Y:S01]  /*14d0*/  BPT.TRAP 0x1 ;  /* 0x000000040000795c */ /* 0x000fe20000300000 */
.L_x_19:
[----:B----4-:R-:W-:Y:S05]  /*14e0*/  @P1 BRA `(.L_x_20) ;  /* 0x0000000000081947 */ /* 0x010fea0003800000 */
[----:B------:R-:W4:Y:S02]  /*14f0*/  SYNCS.PHASECHK.TRANS64.TRYWAIT P1, [R3+URZ], R0 ;  /* 0x00000000030075a7 */ /* 0x000f24000802017f */
[----:B----4-:R-:W-:Y:S05]  /*1500*/  @!P1 BRA `(.L_x_21) ;  /* 0x0000008c005c9947 */ /* 0x010fea0003800000 */
.L_x_20:
[----:B------:R-:W-:-:S04]  /*1510*/  UISETP.LT.AND UP0, UPT, UR40, 0x1, UPT ;  /* 0x000000012800788c */ /* 0x000fc8000bf01270 */
[----:B------:R-:W-:-:S06]  /*1520*/  USEL UR4, UR40, 0x1, UP0 ;  /* 0x0000000128047887 */ /* 0x000fcc0008000000 */
[----:B---34-:R-:W-:Y:S01]  /*1530*/  IMAD.U32 R0, RZ, RZ, UR4 ;  /* 0x00000004ff007e24 */ /* 0x018fe2000f8e00ff */
[----:B------:R-:W-:Y:S05]  /*1540*/  WARPSYNC.ALL ;  /* 0x0000000000007948 */ /* 0x000fea0003800000 */
[----:B------:R-:W-:-:S04]  /*1550*/  IADD3 R0, -R0, UR40, RZ ;  /* 0x0000002800007c10 */ /* 0x000fc8000fffe1ff */
[----:B------:R-:W-:Y:S02]  /*1560*/  ISETP.GE.AND P1, PT, R0, 0x1, PT ;  /* 0x000000010000780c */ /* 0x000fe40003f26270 */
[----:B------:R-:W-:Y:S01]  /*1570*/  R2UR UR4, R6 ;  /* 0x00000000060472ca */ /* 0x000fe200000e0000 */
[----:B------:R-:W-:Y:S01]  /*1580*/  ULEA UR5, UR39, UR41, 0xb ;  /* 0x0000002927057291 */ /* 0x000fe2000f8e583f */
[----:B------:R-:W-:Y:S01]  /*1590*/  WARPGROUP.ARRIVE ;  /* 0x00000000000079c5 */ /* 0x000fe20000000000 */
[----:B------:R-:W-:Y:S01]  /*15a0*/  UMOV UR9, 0x40000040 ;  /* 0x4000004000097882 */ /* 0x000fe20000000000 */
[----:B------:R-:W-:-:S04]  /*15b0*/  UMOV UR11, 0x40000040 ;  /* 0x40000040000b7882 */ /* 0x000fc80000000000 */
[----:B------:R-:W-:-:S05]  /*15c0*/  UMOV UR8, UR5 ;  /* 0x0000000500087c82 */ /* 0x000fca0008000000 */
[----:B------:R-:W-:-:S04]  /*15d0*/  UIADD3 UR4, UR4, 0x18100, URZ ;  /* 0x0001810004047890 */ /* 0x000fc8000fffe03f */
[----:B------:R-:W-:-:S04]  /*15e0*/  USHF.R.U32.HI UR4, URZ, 0x4, UR4 ;  /* 0x000000043f047899 */ /* 0x000fc80008011604 */
[----:B------:R-:W-:-:S04]  /*15f0*/  ULOP3.LUT UR4, UR4, 0x3fff, URZ, 0xc0, !UPT ;  /* 0x00003fff04047892 */ /* 0x000fc8000f8ec03f */
[----:B------:R-:W-:-:S04]  /*1600*/  ULOP3.LUT UR4, UR4, 0x10000, URZ, 0xfc, !UPT ;  /* 0x0001000004047892 */ /* 0x000fc8000f8efc3f */
[----:B------:R-:W-:-:S07]  /*1610*/  ULEA UR6, UR39, UR4, 0xa ;  /* 0x0000000427067291 */ /* 0x000fce000f8e503f */
[----:B------:R-:W-:Y:S02]  /*1620*/  UMOV UR10, UR6 ;  /* 0x00000006000a7c82 */ /* 0x000fe40008000000 */
[----:B------:R-:W-:Y:S01]  /*1630*/  IGMMA.64x128x32.S8.S8 R88, gdesc[UR8], RZ, !UPT, gsb0 ;  /* 0x03600000085879f1 */ /* 0x000fe2000c0410ff */
[----:B------:R-:W-:Y:S01]  /*1640*/  UIADD3 UR8, UR5, 0x400, URZ ;  /* 0x0000040005087890 */ /* 0x000fe2000fffe03f */
[----:B------:R-:W-:Y:S01]  /*1650*/  UMOV UR9, 0x40000040 ;  /* 0x4000004000097882 */ /* 0x000fe20000000000 */
[----:B------:R-:W-:Y:S02]  /*1660*/  WARPGROUP.DEPBAR.LE gsb0, 0x0 ;  /* 0x00008000000079c5 */ /* 0x000fe40000010000 */
[----:B------:R-:W-:-:S06]  /*1670*/  WARPGROUP.ARRIVE ;  /* 0x00000000000079c5 */ /* 0x000fcc0000000000 */
[----:B------:R-:W-:Y:S01]  /*1680*/  IGMMA.64x128x32.S8.S8 R24, gdesc[UR8], RZ, !UPT, gsb0 ;  /* 0x03600000081879f1 */ /* 0x000fe2000c0410ff */
[----:B------:R-:W-:Y:S02]  /*1690*/  UIADD3 UR8, UR5, 0x2, URZ ;  /* 0x0000000205087890 */ /* 0x000fe4000fffe03f */
[----:B------:R-:W-:Y:S01]  /*16a0*/  UIADD3 UR10, UR6, 0x2, URZ ;  /* 0x00000002060a7890 */ /* 0x000fe2000fffe03f */
[----:B------:R-:W-:Y:S01]  /*16b0*/  UMOV UR9, 0x40000040 ;  /* 0x4000004000097882 */ /* 0x000fe20000000000 */
[----:B------:R-:W-:Y:S01]  /*16c0*/  UMOV UR11, 0x40000040 ;  /* 0x40000040000b7882 */ /* 0x000fe20000000000 */
[----:B------:R-:W-:Y:S02]  /*16d0*/  WARPGROUP.DEPBAR.LE gsb0, 0x0 ;  /* 0x00008000000079c5 */ /* 0x000fe40000010000 */
[----:B------:R-:W-:-:S06]  /*16e0*/  WARPGROUP.ARRIVE ;  /* 0x00000000000079c5 */ /* 0x000fcc0000000000 */
[----:B------:R-:W-:Y:S01]  /*16f0*/  IGMMA.64x128x32.S8.S8 R88, gdesc[UR8], R88, gsb0 ;  /* 0x03600000085879f1 */ /* 0x000fe20008041058 */
[----:B------:R-:W-:Y:S01]  /*1700*/  UIADD3 UR8, UR5, 0x402, URZ ;  /* 0x0000040205087890 */ /* 0x000fe2000fffe03f */
[----:B------:R-:W-:Y:S01]  /*1710*/  UMOV UR9, 0x40000040 ;  /* 0x4000004000097882 */ /* 0x000fe20000000000 */
[----:B------:R-:W-:Y:S02]  /*1720*/  WARPGROUP.DEPBAR.LE gsb0, 0x0 ;  /* 0x00008000000079c5 */ /* 0x000fe40000010000 */
[----:B------:R-:W-:-:S06]  /*1730*/  WARPGROUP.ARRIVE ;  /* 0x00000000000079c5 */ /* 0x000fcc0000000000 */
[----:B------:R-:W-:Y:S01]  /*1740*/  IGMMA.64x128x32.S8.S8 R24, gdesc[UR8], R24, gsb0 ;  /* 0x03600000081879f1 */ /* 0x000fe20008041018 */
        /* <DEDUP_REMOVED lines=23> */
[----:B------:R-:W-:Y:S03]  /*18c0*/  IGMMA.64x128x32.S8.S8 R24, gdesc[UR8], R24, gsb0 ;  /* 0x03600000081879f1 */ /* 0x000fe60008041018 */
[----:B------:R-:W-:Y:S02]  /*18d0*/  WARPGROUP.DEPBAR.LE gsb0, 0x0 ;  /* 0x00008000000079c5 */ /* 0x000fe40000010000 */
[----:B------:R-:W-:Y:S05]  /*18e0*/  @!P1 BRA `(.L_x_22) ;  /* 0x0000000400749947 */ /* 0x000fea0003800000 */
[----:B------:R-:W-:Y:S02]  /*18f0*/  UIADD3 UR5, UR39, 0x1, URZ ;  /* 0x0000000127057890 */ /* 0x000fe4000fffe03f */
[----:B------:R-:W-:Y:S02]  /*1900*/  IMAD.U32 R3, RZ, RZ, UR39 ;  /* 0x00000027ff037e24 */ /* 0x000fe4000f8e00ff */
[----:B------:R-:W-:-:S04]  /*1910*/  UISETP.NE.AND UP0, UPT, UR5, 0x3, UPT ;  /* 0x000000030500788c */ /* 0x000fc8000bf05270 */
[----:B------:R-:W-:Y:S02]  /*1920*/  USEL UR6, URZ, 0x1, UP0 ;  /* 0x000000013f067887 */ /* 0x000fe40008000000 */
[----:B------:R-:W-:Y:S02]  /*1930*/  USEL UR5, UR5, URZ, UP0 ;  /* 0x0000003f05057287 */ /* 0x000fe40008000000 */
[----:B------:R-:W-:-:S06]  /*1940*/  ULOP3.LUT UR6, UR38, UR6, URZ, 0x3c, !UPT ;  /* 0x0000000626067292 */ /* 0x000fcc000f8e3c3f */
[----:B------:R-:W-:-:S07]  /*1950*/  IMAD.U32 R7, RZ, RZ, UR6 ;  /* 0x00000006ff077e24 */ /* 0x000fce000f8e00ff */
.L_x_29:
[----:B------:R-:W-:Y:S05]  /*1960*/  @!P0 BRA `(.L_x_23) ;  /* 0x0000000000048947 */ /* 0x000fea0003800000 */
[----:B------:R-:W-:Y:S01]  /*1970*/  BPT.TRAP 0x1 ;  /* 0x000000040000795c */ /* 0x000fe20000300000 */
.L_x_23:
[----:B------:R-:W3:Y:S01]  /*1980*/  S2UR UR7, SR_CgaCtaId ;  /* 0x00000000000779c3 */ /* 0x000ee20000008800 */
[----:B------:R-:W-:Y:S01]  /*1990*/  UMOV UR6, 0x400 ;  /* 0x0000040000067882 */ /* 0x000fe20000000000 */
[----:B01----:R-:W-:Y:S01]  /*19a0*/  IMAD.U32 R5, RZ, RZ, UR5 ;  /* 0x00000005ff057e24 */ /* 0x003fe2000f8e00ff */
[----:B------:R-:W-:Y:S01]  /*19b0*/  SHF.L.U32 R4, R7, 0x1f, RZ ;  /* 0x0000001f07047819 */ /* 0x000fe200000006ff */
[----:B---3--:R-:W-:-:S06]  /*19c0*/  ULEA UR6, UR7, UR6, 0x18 ;  /* 0x0000000607067291 */ /* 0x008fcc000f8ec03f */
[----:B------:R-:W-:-:S04]  /*19d0*/  IMAD.U32 R6, RZ, RZ, UR6 ;  /* 0x00000006ff067e24 */ /* 0x000fc8000f8e00ff */
[----:B------:R-:W-:-:S04]  /*19e0*/  IMAD R5, R5, 0x8, R6 ;  /* 0x0000000805057824 */ /* 0x000fc800078e0206 */
[----:B------:R0:W1:Y:S01]  /*19f0*/  SYNCS.PHASECHK.TRANS64.TRYWAIT P1, [R5+URZ], R4 ;  /* 0x00000004050075a7 */ /* 0x000062000802017f */
[----:B------:R-:W-:Y:S05]  /*1a00*/  @!P0 BRA `(.L_x_24) ;  /* 0x0000000000048947 */ /* 0x000fea0003800000 */
[----:B------:R-:W-:Y:S01]  /*1a10*/  BPT.TRAP 0x1 ;  /* 0x000000040000795c */ /* 0x000fe20000300000 */
.L_x_24:
[----:B-1----:R-:W-:Y:S05]  /*1a20*/  @P1 BRA `(.L_x_25) ;  /* 0x0000000000081947 */ /* 0x002fea0003800000 */
[----:B------:R-:W1:Y:S02]  /*1a30*/  SYNCS.PHASECHK.TRANS64.TRYWAIT P1, [R5+URZ], R4 ;  /* 0x00000004050075a7 */ /* 0x000e64000802017f */
[----:B-1----:R-:W-:Y:S05]  /*1a40*/  @!P1 BRA `(.L_x_26) ;  /* 0x0000008800209947 */ /* 0x002fea0003800000 */
.L_x_25:
[----:B------:R-:W-:Y:S01]  /*1a50*/  ULEA UR6, UR5, UR41, 0xb ;  /* 0x0000002905067291 */ /* 0x000fe2000f8e583f */
[----:B------:R-:W-:Y:S01]  /*1a60*/  WARPGROUP.ARRIVE ;  /* 0x00000000000079c5 */ /* 0x000fe20000000000 */
[----:B------:R-:W-:Y:S01]  /*1a70*/  ULEA UR7, UR5, UR4, 0xa ;  /* 0x0000000405077291 */ /* 0x000fe2000f8e503f */
[----:B------:R-:W-:Y:S01]  /*1a80*/  UMOV UR9, 0x40000040 ;  /* 0x4000004000097882 */ /* 0x000fe20000000000 */
[----:B------:R-:W-:-:S03]  /*1a90*/  UMOV UR11, 0x40000040 ;  /* 0x40000040000b7882 */ /* 0x000fc60000000000 */
[----:B------:R-:W-:Y:S02]  /*1aa0*/  UMOV UR8, UR6 ;  /* 0x0000000600087c82 */ /* 0x000fe40008000000 */
[----:B------:R-:W-:Y:S02]  /*1ab0*/  UMOV UR10, UR7 ;  /* 0x00000007000a7c82 */ /* 0x000fe40008000000 */
        /* <DEDUP_REMOVED lines=44> */
[----:B------:R-:W-:Y:S01]  /*1d80*/  BPT.TRAP 0x1 ;  /* 0x000000040000795c */ /* 0x000fe20000300000 */
.L_x_27:
[----:B------:R-:W-:-:S13]  /*1d90*/  ISETP.NE.AND P1, PT, R23, RZ, PT ;  /* 0x000000ff1700720c */ /* 0x000fda0003f25270 */
[----:B01----:R-:W-:-:S04]  /*1da0*/  @P1 IMAD R4, R3, 0x8, R6 ;  /* 0x0000000803041824 */ /* 0x003fc800078e0206 */
[----:B------:R-:W-:-:S05]  /*1db0*/  @P1 VIADD R5, R4, 0x18 ;  /* 0x0000001804051836 */ /* 0x000fca0000000000 */
[----:B------:R-:W-:-:S04]  /*1dc0*/  @P1 PRMT R5, R152, 0x654, R5 ;  /* 0x0000065498051816 */ /* 0x000fc80000000005 */
[----:B------:R0:W-:Y:S01]  /*1dd0*/  @P1 SYNCS.ARRIVE.TRANS64.RED.A1T0 RZ, [R5+URZ], RZ ;  /* 0x000000ff05ff19a7 */ /* 0x0001e2000810043f */
[----:B------:R-:W-:-:S13]  /*1de0*/  ISETP.GT.U32.AND P1, PT, R19, 0x1, PT ;  /* 0x000000011300780c */ /* 0x000fda0003f24070 */
[----:B0-----:R-:W-:Y:S05]  /*1df0*/  @P1 BRA `(.L_x_28) ;  /* 0x0000000000041947 */ /* 0x001fea0003800000 */
[----:B------:R-:W-:Y:S01]  /*1e00*/  BPT.TRAP 0x1 ;  /* 0x000000040000795c */ /* 0x000fe20000300000 */
.L_x_28:
[----:B------:R-:W-:Y:S01]  /*1e10*/  UIADD3 UR5, UR5, 0x1, URZ ;  /* 0x0000000105057890 */ /* 0x000fe2000fffe03f */
[C---:B------:R-:W-:Y:S01]  /*1e20*/  ISETP.GT.AND P2, PT, R0.reuse, 0x1, PT ;  /* 0x000000010000780c */ /* 0x040fe20003f44270 */
[----:B------:R-:W-:Y:S02]  /*1e30*/  VIADD R3, R3, 0x1 ;  /* 0x0000000103037836 */ /* 0x000fe40000000000 */
[----:B------:R-:W-:Y:S01]  /*1e40*/  UISETP.NE.AND UP0, UPT, UR5, 0x3, UPT ;  /* 0x000000030500788c */ /* 0x000fe2000bf05270 */
[----:B------:R-:W-:Y:S02]  /*1e50*/  VIADD R0, R0, 0xffffffff ;  /* 0xffffffff00007836 */ /* 0x000fe40000000000 */
[C---:B------:R-:W-:Y:S01]  /*1e60*/  ISETP.NE.AND P1, PT, R3.reuse, 0x3, PT ;  /* 0x000000030300780c */ /* 0x040fe20003f25270 */
[----:B------:R-:W-:Y:S02]  /*1e70*/  USEL UR6, URZ, 0x1, UP0 ;  /* 0x000000013f067887 */ /* 0x000fe40008000000 */
[----:B------:R-:W-:Y:S01]  /*1e80*/  USEL UR5, UR5, URZ, UP0 ;  /* 0x0000003f05057287 */ /* 0x000fe20008000000 */
[----:B------:R-:W-:-:S03]  /*1e90*/  SEL R3, R3, RZ, P1 ;  /* 0x000000ff03037207 */ /* 0x000fc60000800000 */
[----:B------:R-:W-:Y:S01]  /*1ea0*/  LOP3.LUT R7, R7, UR6, RZ, 0x3c, !PT ;  /* 0x0000000607077c12 */ /* 0x000fe2000f8e3cff */
[----:B------:R-:W-:Y:S07]  /*1eb0*/  @P2 BRA `(.L_x_29) ;  /* 0xfffffff800a82947 */ /* 0x000fee000383ffff */
.L_x_22:
[----:B------:R-:W3:Y:S02]  /*1ec0*/  LDC R0, c[0x0][0x28c] ;  /* 0x0000a300ff007b82 */ /* 0x000ee40000000800 */
[----:B---3--:R-:W-:-:S13]  /*1ed0*/  ISETP.GE.AND P1, PT, R0, 0x1, PT ;  /* 0x000000010000780c */ /* 0x008fda0003f26270 */
[----:B------:R-:W-:Y:S05]  /*1ee0*/  @!P1 BRA `(.L_x_30) ;  /* 0x0000000000509947 */ /* 0x000fea0003800000 */
[----:B------:R-:W-:Y:S05]  /*1ef0*/  @!P0 BRA `(.L_x_31) ;  /* 0x0000000000048947 */ /* 0x000fea0003800000 */
[----:B------:R-:W-:Y:S01]  /*1f00*/  BPT.TRAP 0x1 ;  /* 0x000000040000795c */ /* 0x000fe20000300000 */
.L_x_31:
[----:B------:R-:W-:Y:S01]  /*1f10*/  ISETP.NE.AND P0, PT, R23, RZ, PT ;  /* 0x000000ff1700720c */ /* 0x000fe20003f05270 */
[----:B------:R-:W-:Y:S01]  /*1f20*/  BSSY B0, `(.L_x_32) ;  /* 0x000000e000007945 */ /* 0x000fe20003800000 */
[----:B------:R-:W-:-:S11]  /*1f30*/  ISETP.GT.U32.AND P1, PT, R19, 0x1, PT ;  /* 0x000000011300780c */ /* 0x000fd60003f24070 */
[----:B------:R-:W-:Y:S05]  /*1f40*/  @!P0 BRA `(.L_x_33) ;  /* 0x00000000002c8947 */ /* 0x000fea0003800000 */
[----:B------:R-:W-:-:S04]  /*1f50*/  UISETP.LT.AND UP0, UPT, UR40, 0x1, UPT ;  /* 0x000000012800788c */ /* 0x000fc8000bf01270 */
[----:B------:R-:W-:-:S04]  /*1f60*/  USEL UR6, UR40, 0x1, UP0 ;  /* 0x0000000128067887 */ /* 0x000fc80008000000 */
[----:B------:R-:W-:-:S04]  /*1f70*/  UIADD3 UR6, UR39, UR40, -UR6 ;  /* 0x0000002827067290 */ /* 0x000fc8000fffe806 */
[----:B------:R-:W-:-:S04]  /*1f80*/  UIMAD.WIDE.U32 UR4, UR6, -0x55555555, URZ ;  /* 0xaaaaaaab060478a5 */ /* 0x000fc8000f8e003f */
[----:B------:R-:W-:-:S04]  /*1f90*/  USHF.R.U32.HI UR4, URZ, 0x1, UR5 ;  /* 0x000000013f047899 */ /* 0x000fc80008011605 */
[----:B------:R-:W-:-:S06]  /*1fa0*/  UIMAD UR6, UR4, -0x3, UR6 ;  /* 0xfffffffd040678a4 */ /* 0x000fcc000f8e0206 */
[----:B------:R-:W-:-:S04]  /*1fb0*/  IMAD.U32 R3, RZ, RZ, UR6 ;  /* 0x00000006ff037e24 */ /* 0x000fc8000f8e00ff */
[----:B------:R-:W-:-:S04]  /*1fc0*/  IMAD R0, R3, 0x8, R6 ;  /* 0x0000000803007824 */ /* 0x000fc800078e0206 */
[----:B------:R-:W-:-:S05]  /*1fd0*/  VIADD R3, R0, 0x18 ;  /* 0x0000001800037836 */ /* 0x000fca0000000000 */
[----:B------:R-:W-:-:S04]  /*1fe0*/  PRMT R3, R152, 0x654, R3 ;  /* 0x0000065498037816 */ /* 0x000fc80000000003 */
[----:B------:R3:W-:Y:S03]  /*1ff0*/  SYNCS.ARRIVE.TRANS64.RED.A1T0 RZ, [R3+URZ], RZ ;  /* 0x000000ff03ff79a7 */ /* 0x0007e6000810043f */
.L_x_33:
[----:B------:R-:W-:Y:S05]  /*2000*/  BSYNC B0 ;  /* 0x0000000000007941 */ /* 0x000fea0003800000 */
.L_x_32:
[----:B------:R-:W-:Y:S05]  /*2010*/  @P1 BRA `(.L_x_30) ;  /* 0x0000000000041947 */ /* 0x000fea0003800000 */
[----:B------:R-:W-:Y:S01]  /*2020*/  BPT.TRAP 0x1 ;  /* 0x000000040000795c */ /* 0x000fe20000300000 */
.L_x_30:
[----:B------:R-:W4:Y:S01]  /*2030*/  LDC R6, c[0x0][0x288] ;  /* 0x0000a200ff067b82 */ /* 0x000f220000000800 */
[----:B------:R-:W-:Y:S01]  /*2040*/  IMAD.SHL.U32 R9, R153, 0x80, RZ ;  /* 0x0000008099097824 */ /* 0x000fe200078e00ff */
[--C-:B------:R-:W-:Y:S01]  /*2050*/  SHF.R.U32.HI R0, RZ, 0x2, R18.reuse ;  /* 0x00000002ff007819 */ /* 0x100fe20000011612 */
[----:B------:R-:W-:Y:S01]  /*2060*/  UIADD3 UR39, UR40, UR39, URZ ;  /* 0x0000002728277290 */ /* 0x000fe2000fffe03f */
[----:B01----:R-:W-:Y:S01]  /*2070*/  SHF.R.U32.HI R5, RZ, 0x7, R18 ;  /* 0x00000007ff057819 */ /* 0x003fe20000011612 */
[----:B------:R-:W-:Y:S01]  /*2080*/  IMAD.SHL.U32 R11, R154, 0x100, RZ ;  /* 0x000001009a0b7824 */ /* 0x000fe200078e00ff */
[----:B------:R-:W-:Y:S01]  /*2090*/  LOP3.LUT R4, R18, 0x60, RZ, 0xc0, !PT ;  /* 0x0000006012047812 */ /* 0x000fe200078ec0ff */
[----:B------:R-:W-:Y:S01]  /*20a0*/  UISETP.GT.U32.AND UP0, UPT, UR39, 0x2, UPT ;  /* 0x000000022700788c */ /* 0x000fe2000bf04070 */
[----:B---3--:R-:W-:Y:S01]  /*20b0*/  LOP3.LUT R3, R0, 0x7, RZ, 0xc0, !PT ;  /* 0x0000000700037812 */ /* 0x008fe200078ec0ff */
[----:B------:R-:W-:Y:S01]  /*20c0*/  IMAD.SHL.U32 R14, R18, 0x2, RZ ;  /* 0x00000002120e7824 */ /* 0x000fe200078e00ff */
[----:B------:R-:W-:Y:S01]  /*20d0*/  LOP3.LUT R0, R5, 0x1, RZ, 0xc0, !PT ;  /* 0x0000000105007812 */ /* 0x000fe200078ec0ff */
[----:B------:R-:W-:Y:S01]  /*20e0*/  ULDC UR7, c[0x0][0x284] ;  /* 0x0000a10000077ab9 */ /* 0x000fe20000000800 */
[----:B------:R-:W-:Y:S01]  /*20f0*/  SHF.R.U32.HI R8, RZ, 0x1, R4 ;  /* 0x00000001ff087819 */ /* 0x000fe20000011604 */
[----:B------:R-:W-:Y:S01]  /*2100*/  UISETP.LT.U32.AND UP0, UPT, UR40, 0x3, UP0 ;  /* 0x000000032800788c */ /* 0x000fe20008701070 */
[----:B------:R-:W-:Y:S01]  /*2110*/  SHF.R.S32.HI R162, RZ, 0x1f, R22 ;  /* 0x0000001fffa27819 */ /* 0x000fe20000011416 */
[----:B------:R-:W-:Y:S01]  /*2120*/  UISETP.GE.U32.AND UP1, UPT, UR40, 0x3, UPT ;  /* 0x000000032800788c */ /* 0x000fe2000bf26070 */
[----:B------:R-:W-:Y:S01]  /*2130*/  IMAD.SHL.U32 R10, R0, 0x40, RZ ;  /* 0x00000040000a7824 */ /* 0x000fe200078e00ff */
[----:B------:R-:W-:Y:S01]  /*2140*/  IADD3 R5, RZ, -R8, -R3 ;  /* 0x80000008ff057210 */ /* 0x000fe20007ffe803 */
[----:B------:R-:W-:Y:S01]  /*2150*/  ULDC.64 UR8, c[0x0][0x5d0] ;  /* 0x0001740000087ab9 */ /* 0x000fe20000000a00 */
[C---:B------:R-:W-:Y:S01]  /*2160*/  LOP3.LUT R14, R9.reuse, 0x6, R14, 0xf8, !PT ;  /* 0x00000006090e7812 */ /* 0x040fe200078ef80e */
[----:B------:R-:W-:Y:S01]  /*2170*/  UIMAD.WIDE.U32 UR4, UR39, -0x55555555, URZ ;  /* 0xaaaaaaab270478a5 */ /* 0x000fe2000f8e003f */
[----:B------:R-:W-:Y:S01]  /*2180*/  LOP3.LUT R4, R18, 0x3, RZ, 0xc0, !PT ;  /* 0x0000000312047812 */ /* 0x000fe200078ec0ff */
[----:B------:R-:W-:Y:S01]  /*2190*/  USEL UR6, URZ, 0x1, !UP0 ;  /* 0x000000013f067887 */ /* 0x000fe2000c000000 */
[----:B------:R-:W-:Y:S01]  /*21a0*/  IMAD R7, R162, UR8, RZ ;  /* 0x00000008a2077c24 */ /* 0x000fe2000f8e02ff */
[----:B----4-:R-:W-:Y:S01]  /*21b0*/  ISETP.GE.AND P0, PT, R9, R6, PT ;  /* 0x000000060900720c */ /* 0x010fe20003f06270 */
[----:B------:R-:W-:Y:S01]  /*21c0*/  IMAD R0, R0, -0x40, R5 ;  /* 0xffffffc000007824 */ /* 0x000fe200078e0205 */
[----:B------:R-:W-:Y:S01]  /*21d0*/  SHF.R.S32.HI R15, RZ, 0x1f, R14 ;  /* 0x0000001fff0f7819 */ /* 0x000fe2000001140e */
[----:B------:R-:W-:Y:S01]  /*21e0*/  USHF.R.U32.HI UR4, URZ, 0x1, UR5 ;  /* 0x000000013f047899 */ /* 0x000fe20008011605 */
[C---:B------:R-:W-:Y:S01]  /*21f0*/  ISETP.GE.OR P0, PT, R11.reuse, UR7, P0 ;  /* 0x000000070b007c0c */ /* 0x040fe20008706670 */
[----:B------:R-:W-:Y:S01]  /*2200*/  ULOP3.LUT UR38, UR38, UR6, URZ, 0x3c, !UPT ;  /* 0x0000000626267292 */ /* 0x000fe2000f8e3c3f */
[----:B------:R-:W-:Y:S01]  /*2210*/  LOP3.LUT R3, R10, 0x40, R3, 0xe2, !PT ;  /* 0x000000400a037812 */ /* 0x000fe200078ee203 */
[----:B------:R-:W-:Y:S01]  /*2220*/  IMAD R10, R4, -0x2, R6 ;  /* 0xfffffffe040a7824 */ /* 0x000fe200078e0206 */
[----:B------:R-:W-:Y:S01]  /*2230*/  UIMAD UR39, UR4, -0x3, UR39 ;  /* 0xfffffffd042778a4 */ /* 0x000fe2000f8e0227 */
[----:B------:R-:W-:Y:S01]  /*2240*/  IMAD.WIDE R4, R154, 0x100, RZ ;  /* 0x000001009a047825 */ /* 0x000fe200078e02ff */
[----:B------:R-:W-:Y:S01]  /*2250*/  @UP1 ULOP3.LUT UR38, UR38, 0x1, UR4, 0x78, !UPT ;  /* 0x0000000126261892 */ /* 0x000fe2000f8e7804 */
[----:B------:R-:W-:-:S02]  /*2260*/  IADD3 R0, -R11, UR7, R0 ;  /* 0x000000070b007c10 */ /* 0x000fc4000fffe100 */
[----:B------:R-:W-:Y:S01]  /*2270*/  IMAD R13, R22, UR9, R7 ;  /* 0x00000009160d7c24 */ /* 0x000fe2000f8e0207 */
[----:B------:R-:W-:Y:S01]  /*2280*/  LOP3.LUT R153, R4, R3, R8, 0xfe, !PT ;  /* 0x0000000304997212 */ /* 0x000fe200078efe08 */
[----:B------:R-:W-:-:S04]  /*2290*/  IMAD.WIDE.U32 R6, R22, UR8, R14 ;  /* 0x0000000816067c25 */ /* 0x000fc8000f8e000e */
[----:B------:R-:W-:Y:S02]  /*22a0*/  IMAD.IADD R7, R7, 0x1, R13 ;  /* 0x0000000107077824 */ /* 0x000fe400078e020d */
[----:B------:R-:W-:Y:S02]  /*22b0*/  IMAD.IADD R3, R10, 0x1, -R9 ;  /* 0x000000010a037824 */ /* 0x000fe400078e0a09 */
[----:B------:R-:W-:Y:S01]  /*22c0*/  IMAD.MOV.U32 R154, RZ, RZ, -0x1 ;  /* 0xffffffffff9a7424 */ /* 0x000fe200078e00ff */
[----:B------:R-:W-:Y:S06]  /*22d0*/  @P0 BRA `(.L_x_34) ;  /* 0x0000006000f40947 */ /* 0x000fec0003800000 */
[----:B------:R-:W0:Y:S01]  /*22e0*/  LDC.64 R20, c[0x0][0x5c8] ;  /* 0x00017200ff147b82 */ /* 0x000e220000000a00 */
[----:B------:R-:W-:Y:S01]  /*22f0*/  ULDC.64 UR4, c[0x0][0x5c0] ;  /* 0x0001700000047ab9 */ /* 0x000fe20000000a00 */
[----:B------:R-:W-:Y:S01]  /*2300*/  BSSY B0, `(.L_x_34) ;  /* 0x000063a000007945 */ /* 0x000fe20003800000 */
[-C--:B0-----:R-:W-:Y:S01]  /*2310*/  IMAD R8, R5, R20.reuse, RZ ;  /* 0x0000001405087224 */ /* 0x081fe200078e02ff */
[----:B------:R-:W-:Y:S01]  /*2320*/  SHF.L.U64.HI R13, R20, 0x3, R21 ;  /* 0x00000003140d7819 */ /* 0x000fe20000010215 */
[----:B------:R-:W-:-:S04]  /*2330*/  IMAD.WIDE.U32 R6, R153, R20, R6 ;  /* 0x0000001499067225 */ /* 0x000fc800078e0006 */
[----:B------:R-:W-:Y:S01]  /*2340*/  IMAD R9, R153, R21, R8 ;  /* 0x0000001599097224 */ /* 0x000fe200078e0208 */
[----:B------:R-:W-:Y:S01]  /*2350*/  IADD3 R160, P0, R6, UR4, RZ ;  /* 0x0000000406a07c10 */ /* 0x000fe2000ff1e0ff */
[C---:B------:R-:W-:Y:S02]  /*2360*/  IMAD.SHL.U32 R11, R20.reuse, 0x8, RZ ;  /* 0x00000008140b7824 */ /* 0x040fe400078e00ff */
[----:B------:R-:W-:Y:S01]  /*2370*/  IMAD.IADD R9, R7, 0x1, R9 ;  /* 0x0000000107097824 */ /* 0x000fe200078e0209 */
[-C--:B------:R-:W-:Y:S02]  /*2380*/  LEA R6, P2, R20, R160.reuse, 0x7 ;  /* 0x000000a014067211 */ /* 0x080fe400078438ff */
[----:B------:R-:W-:Y:S02]  /*2390*/  IADD3 R8, P1, R11, R160, RZ ;  /* 0x000000a00b087210 */ /* 0x000fe40007f3e0ff */
[----:B------:R-:W-:Y:S02]  /*23a0*/  IADD3.X R161, R9, UR5, RZ, P0, !PT ;  /* 0x0000000509a17c10 */ /* 0x000fe400087fe4ff */
[----:B-----5:R-:W-:-:S02]  /*23b0*/  ISETP.NE.AND P0, PT, R156, RZ, PT ;  /* 0x000000ff9c00720c */ /* 0x020fc40003f05270 */
[----:B------:R-:W-:Y:S01]  /*23c0*/  LEA.HI.X R7, R20, R161, R21, 0x7, P2 ;  /* 0x000000a114077211 */ /* 0x000fe200010f3c15 */
[----:B------:R-:W-:Y:S01]  /*23d0*/  IMAD.X R9, R13, 0x1, R161, P1 ;  /* 0x000000010d097824 */ /* 0x000fe200008e06a1 */
[----:B------:R-:W-:-:S05]  /*23e0*/  IADD3 R10, P2, R11, R6, RZ ;  /* 0x000000060b0a7210 */ /* 0x000fca0007f5e0ff */
[----:B------:R-:W-:-:S04]  /*23f0*/  IMAD.X R11, R13, 0x1, R7, P2 ;  /* 0x000000010d0b7824 */ /* 0x000fc800010e0607 */
[----:B------:R-:W-:Y:S05]  /*2400*/  @!P0 BRA `(.L_x_35) ;  /* 0x0000004800948947 */ /* 0x000fea0003800000 */
[----:B------:R-:W0:Y:S01]  /*2410*/  LDC.64 R158, c[0x0][0x5b0] ;  /* 0x00016c00ff9e7b82 */ /* 0x000e220000000a00 */
[----:B------:R-:W-:Y:S01]  /*2420*/  ULDC.64 UR4, c[0x0][0x5b8] ;  /* 0x00016e0000047ab9 */ /* 0x000fe20000000a00 */
[----:B------:R-:W-:Y:S01]  /*2430*/  ISETP.GE.AND P0, PT, R0, 0x1, PT ;  /* 0x000000010000780c */ /* 0x000fe20003f06270 */
[----:B------:R-:W-:Y:S01]  /*2440*/  IMAD R21, R162, UR4, RZ ;  /* 0x00000004a2157c24 */ /* 0x000fe2000f8e02ff */
[----:B------:R-:W-:Y:S01]  /*2450*/  BSSY B1, `(.L_x_36) ;  /* 0x0000010000017945 */ /* 0x000fe20003800000 */
[C---:B------:R-:W-:Y:S01]  /*2460*/  IMAD.WIDE.U32 R14, R22.reuse, UR4, R14 ;  /* 0x00000004160e7c25 */ /* 0x040fe2000f8e000e */
[----:B------:R-:W-:Y:S02]  /*2470*/  ISETP.LT.OR P3, PT, R3, 0x1, !P0 ;  /* 0x000000010300780c */ /* 0x000fe40004761670 */
[----:B------:R-:W1:Y:S01]  /*2480*/  LDC.64 R12, c[0x0][0x5a8] ;  /* 0x00016a00ff0c7b82 */ /* 0x000e620000000a00 */
[----:B------:R-:W-:Y:S02]  /*2490*/  IMAD R21, R22, UR5, R21 ;  /* 0x0000000516157c24 */ /* 0x000fe4000f8e0215 */
[----:B------:R-:W-:-:S02]  /*24a0*/  IMAD.MOV.U32 R20, RZ, RZ, R14 ;  /* 0x000000ffff147224 */ /* 0x000fc400078e000e */
[----:B------:R-:W-:Y:S02]  /*24b0*/  IMAD.IADD R21, R15, 0x1, R21 ;  /* 0x000000010f157824 */ /* 0x000fe400078e0215 */
[-C--:B0-----:R-:W-:Y:S01]  /*24c0*/  IMAD R22, R5, R158.reuse, RZ ;  /* 0x0000009e05167224 */ /* 0x081fe200078e02ff */
[----:B------:R-:W-:Y:S01]  /*24d0*/  SHF.L.U64.HI R165, R158, 0x3, R159 ;  /* 0x000000039ea57819 */ /* 0x000fe2000001029f */
[----:B------:R-:W-:-:S04]  /*24e0*/  IMAD.WIDE.U32 R162, R153, R158, R20 ;  /* 0x0000009e99a27225 */ /* 0x000fc800078e0014 */
[----:B------:R-:W-:Y:S01]  /*24f0*/  IMAD R171, R153, R159, R22 ;  /* 0x0000009f99ab7224 */ /* 0x000fe200078e0216 */
[----:B-1----:R-:W-:Y:S01]  /*2500*/  IADD3 R162, P1, R162, R12, RZ ;  /* 0x0000000ca2a27210 */ /* 0x002fe20007f3e0ff */
[----:B------:R-:W-:-:S03]  /*2510*/  IMAD.SHL.U32 R164, R158, 0x8, RZ ;  /* 0x000000089ea47824 */ /* 0x000fc600078e00ff */
[----:B------:R-:W-:Y:S01]  /*2520*/  IADD3.X R163, R13, R163, R171, P1, !PT ;  /* 0x000000a30da37210 */ /* 0x000fe20000ffe4ab */
[----:B------:R-:W-:Y:S08]  /*2530*/  @P3 BRA `(.L_x_37) ;  /* 0x0000000000043947 */ /* 0x000ff00003800000 */
[----:B--2---:R0:W5:Y:S02]  /*2540*/  LDG.E.U8 R157, desc[UR36][R162.64] ;  /* 0x00000024a29d7981 */ /* 0x004164000c1e1100 */
.L_x_37:
[----:B------:R-:W-:Y:S05]  /*2550*/  BSYNC B1 ;  /* 0x0000000000017941 */ /* 0x000fea0003800000 */
.L_x_36:
[----:B-----5:R-:W-:Y:S01]  /*2560*/  LOP3.LUT R22, R157, 0xffff, RZ, 0xc0, !PT ;  /* 0x0000ffff9d167812 */ /* 0x020fe200078ec0ff */
[----:B------:R-:W-:Y:S01]  /*2570*/  IMAD.WIDE.U32 R166, R153, R158, R164 ;  /* 0x0000009e99a67225 */ /* 0x000fe200078e00a4 */
[----:B------:R-:W-:Y:S01]  /*2580*/  ISETP.LT.OR P4, PT, R3, 0x2, !P0 ;  /* 0x000000020300780c */ /* 0x000fe20004781670 */
[----:B------:R-:W-:Y:S01]  /*2590*/  BSSY B1, `(.L_x_38) ;  /* 0x000000e000017945 */ /* 0x000fe20003800000 */
[----:B------:R-:W-:Y:S01]  /*25a0*/  PRMT R169, R22, 0x8880, RZ ;  /* 0x0000888016a97816 */ /* 0x000fe200000000ff */
[----:B------:R-:W-:Y:S01]  /*25b0*/  IMAD.IADD R167, R171, 0x1, R167 ;  /* 0x00000001aba77824 */ /* 0x000fe200078e02a7 */
[----:B------:R-:W-:Y:S02]  /*25c0*/  IADD3 R166, P2, P5, R14, R12, R166 ;  /* 0x0000000c0ea67210 */ /* 0x000fe40007d5e0a6 */
[----:B------:R-:W-:Y:S01]  /*25d0*/  ISETP.GE.AND P1, PT, R0, 0x9, PT ;  /* 0x000000090000780c */ /* 0x000fe20003f26270 */
[----:B------:R-:W-:Y:S01]  /*25e0*/  IMAD R22, R169, R156, RZ ;  /* 0x0000009ca9167224 */ /* 0x000fe200078e02ff */
[----:B------:R-:W-:-:S02]  /*25f0*/  IADD3.X R167, R21, R13, R167, P2, P5 ;  /* 0x0000000d15a77210 */ /* 0x000fc400017ea4a7 */
[----:B------:R-:W-:Y:S01]  /*2600*/  ISETP.LT.OR P2, PT, R3, 0x1, !P1 ;  /* 0x000000010300780c */ /* 0x000fe20004f41670 */
[----:B------:R-:W-:-:S05]  /*2610*/  @!P3 IMAD R169, R88, R155, R22 ;  /* 0x0000009b58a9b224 */ /* 0x000fca00078e0216 */
[----:B------:R1:W-:Y:S01]  /*2620*/  @!P3 STG.E.U8 desc[UR36][R160.64], R169 ;  /* 0x000000a9a000b986 */ /* 0x0003e2000c101124 */
[----:B------:R-:W-:Y:S06]  /*2630*/  @P4 BRA `(.L_x_39) ;  /* 0x00000000000c4947 */ /* 0x000fec0003800000 */
[----:B--2---:R-:W1:Y:S02]  /*2640*/  LDG.E.U8 R157, desc[UR36][R162.64+0x1] ;  /* 0x00000124a29d7981 */ /* 0x004e64000c1e1100 */
[----:B-1----:R-:W-:-:S05]  /*2650*/  PRMT R169, R157, 0x8880, RZ ;  /* 0x000088809da97816 */ /* 0x002fca00000000ff */
[----:B------:R-:W-:-:S07]  /*2660*/  IMAD R22, R169, R156, RZ ;  /* 0x0000009ca9167224 */ /* 0x000fce00078e02ff */
.L_x_39:
[----:B------:R-:W-:Y:S05]  /*2670*/  BSYNC B1 ;  /* 0x0000000000017941 */ /* 0x000fea0003800000 */
.L_x_38:
[----:B------:R-:W-:Y:S01]  /*2680*/  @!P4 IMAD R89, R89, R155, R22 ;  /* 0x0000009b5959c224 */ /* 0x000fe200078e0216 */
[----:B------:R-:W-:Y:S04]  /*2690*/  BSSY B1, `(.L_x_40) ;  /* 0x0000006000017945 */ /* 0x000fe80003800000 */
[----:B------:R3:W-:Y:S01]  /*26a0*/  @!P4 STG.E.U8 desc[UR36][R160.64+0x1], R89 ;  /* 0x00000159a000c986 */ /* 0x0007e2000c101124 */
[----:B------:R-:W-:Y:S05]  /*26b0*/  @P2 BRA `(.L_x_41) ;  /* 0x00000000000c2947 */ /* 0x000fea0003800000 */
[----:B--2---:R-:W3:Y:S02]  /*26c0*/  LDG.E.U8 R157, desc[UR36][R166.64] ;  /* 0x00000024a69d7981 */ /* 0x004ee4000c1e1100 */
[----:B---3--:R-:W-:-:S05]  /*26d0*/  PRMT R89, R157, 0x8880, RZ ;  /* 0x000088809d597816 */ /* 0x008fca00000000ff */
[----:B------:R-:W-:-:S07]  /*26e0*/  IMAD R22, R89, R156, RZ ;  /* 0x0000009c59167224 */ /* 0x000fce00078e02ff */
.L_x_41:
[----:B------:R-:W-:Y:S05]  /*26f0*/  BSYNC B1 ;  /* 0x0000000000017941 */ /* 0x000fea0003800000 */
.L_x_40:
[C---:B------:R-:W-:Y:S01]  /*2700*/  ISETP.LT.OR P4, PT, R3.reuse, 0x2, !P1 ;  /* 0x000000020300780c */ /* 0x040fe20004f81670 */
[----:B---3--:R-:W-:Y:S01]  /*2710*/  @!P2 IMAD R89, R90, R155, R22 ;  /* 0x0000009b5a59a224 */ /* 0x008fe200078e0216 */
[----:B------:R-:W-:Y:S01]  /*2720*/  BSSY B1, `(.L_x_42) ;  /* 0x0000009000017945 */ /* 0x000fe20003800000 */
[C---:B------:R-:W-:Y:S02]  /*2730*/  ISETP.LT.OR P3, PT, R3.reuse, 0x9, !P0 ;  /* 0x000000090300780c */ /* 0x040fe40004761670 */
[C---:B------:R-:W-:Y:S01]  /*2740*/  ISETP.LT.OR P5, PT, R3.reuse, 0xa, !P0 ;  /* 0x0000000a0300780c */ /* 0x040fe200047a1670 */
[----:B------:R3:W-:Y:S01]  /*2750*/  @!P2 STG.E.U8 desc[UR36][R8.64], R89 ;  /* 0x000000590800a986 */ /* 0x0007e2000c101124 */
[----:B------:R-:W-:-:S06]  /*2760*/  ISETP.LT.OR P2, PT, R3, 0x9, !P1 ;  /* 0x000000090300780c */ /* 0x000fcc0004f41670 */
[----:B------:R-:W-:Y:S07]  /*2770*/  @P4 BRA `(.L_x_43) ;  /* 0x00000000000c4947 */ /* 0x000fee0003800000 */
[----:B--2---:R-:W3:Y:S02]  /*2780*/  LDG.E.U8 R157, desc[UR36][R166.64+0x1] ;  /* 0x00000124a69d7981 */ /* 0x004ee4000c1e1100 */
[----:B---3--:R-:W-:-:S05]  /*2790*/  PRMT R89, R157, 0x8880, RZ ;  /* 0x000088809d597816 */ /* 0x008fca00000000ff */
[----:B------:R-:W-:-:S07]  /*27a0*/  IMAD R22, R89, R156, RZ ;  /* 0x0000009c59167224 */ /* 0x000fce00078e02ff */
.L_x_43:
[----:B------:R-:W-:Y:S05]  /*27b0*/  BSYNC B1 ;  /* 0x0000000000017941 */ /* 0x000fea0003800000 */
.L_x_42:
[----:B------:R-:W-:Y:S01]  /*27c0*/  @!P4 IMAD R91, R91, R155, R22 ;  /* 0x0000009b5b5bc224 */ /* 0x000fe200078e0216 */
[----:B------:R-:W-:Y:S04]  /*27d0*/  BSSY B1, `(.L_x_44) ;  /* 0x0000006000017945 */ /* 0x000fe80003800000 */
[----:B------:R4:W-:Y:S01]  /*27e0*/  @!P4 STG.E.U8 desc[UR36][R8.64+0x1], R91 ;  /* 0x0000015b0800c986 */ /* 0x0009e2000c101124 */
[----:B------:R-:W-:Y:S05]  /*27f0*/  @P3 BRA `(.L_x_45) ;  /* 0x00000000000c3947 */ /* 0x000fea0003800000 */
[----:B--2---:R-:W3:Y:S02]  /*2800*/  LDG.E.U8 R157, desc[UR36][R162.64+0x8] ;  /* 0x00000824a29d7981 */ /* 0x004ee4000c1e1100 */
[----:B---3--:R-:W-:-:S05]  /*2810*/  PRMT R89, R157, 0x8880, RZ ;  /* 0x000088809d597816 */ /* 0x008fca00000000ff */
[----:B------:R-:W-:-:S07]  /*2820*/  IMAD R22, R89, R156, RZ ;  /* 0x0000009c59167224 */ /* 0x000fce00078e02ff */
.L_x_45:
[----:B------:R-:W-:Y:S05]  /*2830*/  BSYNC B1 ;  /* 0x0000000000017941 */ /* 0x000fea0003800000 */
.L_x_44:
[----:B---3--:R-:W-:Y:S01]  /*2840*/  @!P3 IMAD R89, R92, R155, R22 ;  /* 0x0000009b5c59b224 */ /* 0x008fe200078e0216 */
[----:B------:R-:W-:Y:S04]  /*2850*/  BSSY B1, `(.L_x_46) ;  /* 0x0000006000017945 */ /* 0x000fe80003800000 */
[----:B------:R3:W-:Y:S01]  /*2860*/  @!P3 STG.E.U8 desc[UR36][R160.64+0x8], R89 ;  /* 0x00000859a000b986 */ /* 0x0007e2000c101124 */
[----:B------:R-:W-:Y:S05]  /*2870*/  @P5 BRA `(.L_x_47) ;  /* 0x00000000000c5947 */ /* 0x000fea0003800000 */
[----:B--2---:R-:W3:Y:S02]  /*2880*/  LDG.E.U8 R157, desc[UR36][R162.64+0x9] ;  /* 0x00000924a29d7981 */ /* 0x004ee4000c1e1100 */
[----:B---3--:R-:W-:-:S05]  /*2890*/  PRMT R89, R157, 0x8880, RZ ;  /* 0x000088809d597816 */ /* 0x008fca00000000ff */
[----:B------:R-:W-:-:S07]  /*28a0*/  IMAD R22, R89, R156, RZ ;  /* 0x0000009c59167224 */ /* 0x000fce00078e02ff */
.L_x_47:
[----:B------:R-:W-:Y:S05]  /*28b0*/  BSYNC B1 ;  /* 0x0000000000017941 */ /* 0x000fea0003800000 */
.L_x_46:
[----:B------:R-:W-:Y:S01]  /*28c0*/  @!P5 IMAD R93, R93, R155, R22 ;  /* 0x0000009b5d5dd224 */ /* 0x000fe200078e0216 */
[----:B------:R-:W-:Y:S04]  /*28d0*/  BSSY B1, `(.L_x_48) ;  /* 0x0000006000017945 */ /* 0x000fe80003800000 */
[----:B------:R0:W-:Y:S01]  /*28e0*/  @!P5 STG.E.U8 desc[UR36][R160.64+0x9], R93 ;  /* 0x0000095da000d986 */ /* 0x0001e2000c101124 */
[----:B------:R-:W-:Y:S05]  /*28f0*/  @P2 BRA `(.L_x_49) ;  /* 0x00000000000c2947 */ /* 0x000fea0003800000 */
[----:B--2---:R-:W3:Y:S02]  /*2900*/  LDG.E.U8 R157, desc[UR36][R166.64+0x8] ;  /* 0x00000824a69d7981 */ /* 0x004ee4000c1e1100 */
[----:B---3--:R-:W-:-:S05]  /*2910*/  PRMT R89, R157, 0x8880, RZ ;  /* 0x000088809d597816 */ /* 0x008fca00000000ff */
[----:B------:R-:W-:-:S07]  /*2920*/  IMAD R22, R89, R156, RZ ;  /* 0x0000009c59167224 */ /* 0x000fce00078e02ff */
.L_x_49:
[----:B------:R-:W-:Y:S05]  /*2930*/  BSYNC B1 ;  /* 0x0000000000017941 */ /* 0x000fea0003800000 */
.L_x_48:
        /* <DEDUP_REMOVED lines=11> */
.L_x_51:
[----:B------:R-:W-:Y:S05]  /*29f0*/  BSYNC B1 ;  /* 0x0000000000017941 */ /* 0x000fea0003800000 */
.L_x_50:
[----:B------:R-:W-:Y:S01]  /*2a00*/  @!P4 IMAD R95, R95, R155, R22 ;  /* 0x0000009b5f5fc224 */ /* 0x000fe200078e0216 */
[----:B------:R-:W-:Y:S04]  /*2a10*/  BSSY B1, `(.L_x_52) ;  /* 0x0000006000017945 */ /* 0x000fe80003800000 */
[----:B------:R0:W-:Y:S01]  /*2a20*/  @!P4 STG.E.U8 desc[UR36][R8.64+0x9], R95 ;  /* 0x0000095f0800c986 */ /* 0x0001e2000c101124 */
[----:B------:R-:W-:Y:S05]  /*2a30*/  @P3 BRA `(.L_x_53) ;  /* 0x00000000000c3947 */ /* 0x000fea0003800000 */
[----:B--2---:R-:W3:Y:S02]  /*2a40*/  LDG.E.U8 R157, desc[UR36][R162.64+0x10] ;  /* 0x00001024a29d7981 */ /* 0x004ee4000c1e1100 */
[----:B---3--:R-:W-:-:S05]  /*2a50*/  PRMT R89, R157, 0x8880, RZ ;  /* 0x000088809d597816 */ /* 0x008fca00000000ff */
[----:B------:R-:W-:-:S07]  /*2a60*/  IMAD R22, R89, R156, RZ ;  /* 0x0000009c59167224 */ /* 0x000fce00078e02ff */
.L_x_53:
[----:B------:R-:W-:Y:S05]  /*2a70*/  BSYNC B1 ;  /* 0x0000000000017941 */ /* 0x000fea0003800000 */
.L_x_52:
[----:B---3--:R-:W-:Y:S01]  /*2a80*/  @!P3 IMAD R89, R96, R155, R22 ;  /* 0x0000009b6059b224 */ /* 0x008fe200078e0216 */
[----:B------:R-:W-:Y:S04]  /*2a90*/  BSSY B1, `(.L_x_54) ;  /* 0x0000006000017945 */ /* 0x000fe80003800000 */
[----:B------:R3:W-:Y:S01]  /*2aa0*/  @!P3 STG.E.U8 desc[UR36][R160.64+0x10], R89 ;  /* 0x00001059a000b986 */ /* 0x0007e2000c101124 */
[----:B------:R-:W-:Y:S05]  /*2ab0*/  @P5 BRA `(.L_x_55) ;  /* 0x00000000000c5947 */ /* 0x000fea0003800000 */
[----:B--2---:R-:W3:Y:S02]  /*2ac0*/  LDG.E.U8 R157, desc[UR36][R162.64+0x11] ;  /* 0x00001124a29d7981 */ /* 0x004ee4000c1e1100 */
[----:B---3--:R-:W-:-:S05]  /*2ad0*/  PRMT R89, R157, 0x8880, RZ ;  /* 0x000088809d597816 */ /* 0x008fca00000000ff */
[----:B------:R-:W-:-:S07]  /*2ae0*/  IMAD R22, R89, R156, RZ ;  /* 0x0000009c59167224 */ /* 0x000fce00078e02ff */
.L_x_55:
[----:B------:R-:W-:Y:S05]  /*2af0*/  BSYNC B1 ;  /* 0x0000000000017941 */ /* 0x000fea0003800000 */
.L_x_54:
[----:B------:R-:W-:Y:S01]  /*2b00*/  @!P5 IMAD R97, R97, R155, R22 ;  /* 0x0000009b6161d224 */ /* 0x000fe200078e0216 */
[----:B------:R-:W-:Y:S04]  /*2b10*/  BSSY B1, `(.L_x_56) ;  /* 0x0000006000017945 */ /* 0x000fe80003800000 */
[----:B------:R0:W-:Y:S01]  /*2b20*/  @!P5 STG.E.U8 desc[UR36][R160.64+0x11], R97 ;  /* 0x00001161a000d986 */ /* 0x0001e2000c101124 */
[----:B------:R-:W-:Y:S05]  /*2b30*/  @P2 BRA `(.L_x_57) ;  /* 0x00000000000c2947 */ /* 0x000fea0003800000 */
[----:B--2---:R-:W3:Y:S02]  /*2b40*/  LDG.E.U8 R157, desc[UR36][R166.64+0x10] ;  /* 0x00001024a69d7981 */ /* 0x004ee4000c1e1100 */
[----:B---3--:R-:W-:-:S05]  /*2b50*/  PRMT R89, R157, 0x8880, RZ ;  /* 0x000088809d597816 */ /* 0x008fca00000000ff */
[----:B------:R-:W-:-:S07]  /*2b60*/  IMAD R22, R89, R156, RZ ;  /* 0x0000009c59167224 */ /* 0x000fce00078e02ff */
.L_x_57:
[----:B------:R-:W-:Y:S05]  /*2b70*/  BSYNC B1 ;  /* 0x0000000000017941 */ /* 0x000fea0003800000 */
.L_x_56:
        /* <DEDUP_REMOVED lines=11> */
.L_x_59:
[----:B------:R-:W-:Y:S05]  /*2c30*/  BSYNC B1 ;  /* 0x0000000000017941 */ /* 0x000fea0003800000 */
.L_x_58:
[----:B------:R-:W-:Y:S01]  /*2c40*/  @!P4 IMAD R99, R99, R155, R22 ;  /* 0x0000009b6363c224 */ /* 0x000fe200078e0216 */
[----:B------:R-:W-:Y:S04]  /*2c50*/  BSSY B1, `(.L_x_60) ;  /* 0x0000006000017945 */ /* 0x000fe80003800000 */
[----:B------:R0:W-:Y:S01]  /*2c60*/  @!P4 STG.E.U8 desc[UR36][R8.64+0x11], R99 ;  /* 0x000011630800c986 */ /* 0x0001e2000c101124 */
[----:B------:R-:W-:Y:S05]  /*2c70*/  @P3 BRA `(.L_x_61) ;  /* 0x00000000000c3947 */ /* 0x000fea0003800000 */
[----:B--2---:R-:W3:Y:S02]  /*2c80*/  LDG.E.U8 R157, desc[UR36][R162.64+0x18] ;  /* 0x00001824a29d7981 */ /* 0x004ee4000c1e1100 */
[----:B---3--:R-:W-:-:S05]  /*2c90*/  PRMT R89, R157, 0x8880, RZ ;  /* 0x000088809d597816 */ /* 0x008fca00000000ff */
[----:B------:R-:W-:-:S07]  /*2ca0*/  IMAD R22, R89, R156, RZ ;  /* 0x0000009c59167224 */ /* 0x000fce00078e02ff */
.L_x_61:
[----:B------:R-:W-:Y:S05]  /*2cb0*/  BSYNC B1 ;  /* 0x0000000000017941 */ /* 0x000fea0003800000 */
.L_x_60:
[----:B---3--:R-:W-:Y:S01]  /*2cc0*/  @!P3 IMAD R89, R100, R155, R22 ;  /* 0x0000009b6459b224 */ /* 0x008fe200078e0216 */
[----:B------:R-:W-:Y:S04]  /*2cd0*/  BSSY B1, `(.L_x_62) ;  /* 0x0000006000017945 */ /* 0x000fe80003800000 */
[----:B------:R3:W-:Y:S01]  /*2ce0*/  @!P3 STG.E.U8 desc[UR36][R160.64+0x18], R89 ;  /* 0x00001859a000b986 */ /* 0x0007e2000c101124 */
[----:B------:R-:W-:Y:S05]  /*2cf0*/  @P5 BRA `(.L_x_63) ;  /* 0x00000000000c5947 */ /* 0x000fea0003800000 */
[----:B--2---:R-:W3:Y:S02]  /*2d00*/  LDG.E.U8 R157, desc[UR36][R162.64+0x19] ;  /* 0x00001924a29d7981 */ /* 0x004ee4000c1e1100 */
[----:B---3--:R-:W-:-:S05]  /*2d10*/  PRMT R89, R157, 0x8880, RZ ;  /* 0x000088809d597816 */ /* 0x008fca00000000ff */
[----:B------:R-:W-:-:S07]  /*2d20*/  IMAD R22, R89, R156, RZ ;  /* 0x0000009c59167224 */ /* 0x000fce00078e02ff */
.L_x_63:
[----:B------:R-:W-:Y:S05]  /*2d30*/  BSYNC B1 ;  /* 0x0000000000017941 */ /* 0x000fea0003800000 */
.L_x_62:
[----:B------:R-:W-:Y:S01]  /*2d40*/  @!P5 IMAD R101, R101, R155, R22 ;  /* 0x0000009b6565d224 */ /* 0x000fe200078e0216 */
[----:B------:R-:W-:Y:S04]  /*2d50*/  BSSY B1, `(.L_x_64) ;  /* 0x0000006000017945 */ /* 0x000fe80003800000 */
[----:B------:R0:W-:Y:S01]  /*2d60*/  @!P5 STG.E.U8 desc[UR36][R160.64+0x19], R101 ;  /* 0x00001965a000d986 */ /* 0x0001e2000c101124 */
[----:B------:R-:W-:Y:S05]  /*2d70*/  @P2 BRA `(.L_x_65) ;  /* 0x00000000000c2947 */ /* 0x000fea0003800000 */
[----:B--2---:R-:W3:Y:S02]  /*2d80*/  LDG.E.U8 R157, desc[UR36][R166.64+0x18] ;  /* 0x00001824a69d7981 */ /* 0x004ee4000c1e1100 */
[----:B---3--:R-:W-:-:S05]  /*2d90*/  PRMT R89, R157, 0x8880, RZ ;  /* 0x000088809d597816 */ /* 0x008fca00000000ff */
[----:B------:R-:W-:-:S07]  /*2da0*/  IMAD R22, R89, R156, RZ ;  /* 0x0000009c59167224 */ /* 0x000fce00078e02ff */
.L_x_65:
[----:B------:R-:W-:Y:S05]  /*2db0*/  BSYNC B1 ;  /* 0x0000000000017941 */ /* 0x000fea0003800000 */
.L_x_64:
        /* <DEDUP_REMOVED lines=11> */
.L_x_67:
[----:B------:R-:W-:Y:S05]  /*2e70*/  BSYNC B1 ;  /* 0x0000000000017941 */ /* 0x000fea0003800000 */
.L_x_66:
[----:B------:R-:W-:Y:S01]  /*2e80*/  @!P4 IMAD R103, R103, R155, R22 ;  /* 0x0000009b6767c224 */ /* 0x000fe200078e0216 */
[----:B------:R-:W-:Y:S04]  /*2e90*/  BSSY B1, `(.L_x_68) ;  /* 0x0000006000017945 */ /* 0x000fe80003800000 */
[----:B------:R0:W-:Y:S01]  /*2ea0*/  @!P4 STG.E.U8 desc[UR36][R8.64+0x19], R103 ;  /* 0x000019670800c986 */ /* 0x0001e2000c101124 */
[----:B------:R-:W-:Y:S05]  /*2eb0*/  @P3 BRA `(.L_x_69) ;  /* 0x00000000000c3947 */ /* 0x000fea0003800000 */
[----:B--2---:R-:W3:Y:S02]  /*2ec0*/  LDG.E.U8 R157, desc[UR36][R162.64+0x20] ;  /* 0x00002024a29d7981 */ /* 0x004ee4000c1e1100 */
[----:B---3--:R-:W-:-:S05]  /*2ed0*/  PRMT R89, R157, 0x8880, RZ ;  /* 0x000088809d597816 */ /* 0x008fca00000000ff */
[----:B------:R-:W-:-:S07]  /*2ee0*/  IMAD R22, R89, R156, RZ ;  /* 0x0000009c59167224 */ /* 0x000fce00078e02ff */
.L_x_69:
[----:B------:R-:W-:Y:S05]  /*2ef0*/  BSYNC B1 ;  /* 0x0000000000017941 */ /* 0x000fea0003800000 */
.L_x_68:
[----:B---3--:R-:W-:Y:S01]  /*2f00*/  @!P3 IMAD R89, R104, R155, R22 ;  /* 0x0000009b6859b224 */ /* 0x008fe200078e0216 */
[----:B------:R-:W-:Y:S04]  /*2f10*/  BSSY B1, `(.L_x_70) ;  /* 0x0000006000017945 */ /* 0x000fe80003800000 */
[----:B------:R3:W-:Y:S01]  /*2f20*/  @!P3 STG.E.U8 desc[UR36][R160.64+0x20], R89 ;  /* 0x00002059a000b986 */ /* 0x0007e2000c101124 */
[----:B------:R-:W-:Y:S05]  /*2f30*/  @P5 BRA `(.L_x_71) ;  /* 0x00000000000c5947 */ /* 0x000fea0003800000 */
[----:B--2---:R-:W3:Y:S02]  /*2f40*/  LDG.E.U8 R157, desc[UR36][R162.64+0x21] ;  /* 0x00002124a29d7981 */ /* 0x004ee4000c1e1100 */
[----:B---3--:R-:W-:-:S05]  /*2f50*/  PRMT R89, R157, 0x8880, RZ ;  /* 0x000088809d597816 */ /* 0x008fca00000000ff */
[----:B------:R-:W-:-:S07]  /*2f60*/  IMAD R22, R89, R156, RZ ;  /* 0x0000009c59167224 */ /* 0x000fce00078e02ff */
.L_x_71:
[----:B------:R-:W-:Y:S05]  /*2f70*/  BSYNC B1 ;  /* 0x0000000000017941 */ /* 0x000fea0003800000 */
.L_x_70:
[----:B------:R-:W-:Y:S01]  /*2f80*/  @!P5 IMAD R105, R105, R155, R22 ;  /* 0x0000009b6969d224 */ /* 0x000fe200078e0216 */
[----:B------:R-:W-:Y:S04]  /*2f90*/  BSSY B1, `(.L_x_72) ;  /* 0x0000006000017945 */ /* 0x000fe80003800000 */
[----:B------:R0:W-:Y:S01]  /*2fa0*/  @!P5 STG.E.U8 desc[UR36][R160.64+0x21], R105 ;  /* 0x00002169a000d986 */ /* 0x0001e2000c101124 */
[----:B------:R-:W-:Y:S05]  /*2fb0*/  @P2 BRA `(.L_x_73) ;  /* 0x00000000000c2947 */ /* 0x000fea0003800000 */
[----:B--2---:R-:W3:Y:S02]  /*2fc0*/  LDG.E.U8 R157, desc[UR36][R166.64+0x20] ;  /* 0x00002024a69d7981 */ /* 0x004ee4000c1e1100 */
[----:B---3--:R-:W-:-:S05]  /*2fd0*/  PRMT R89, R157, 0x8880, RZ ;  /* 0x000088809d597816 */ /* 0x008fca00000000ff */
[----:B------:R-:W-:-:S07]  /*2fe0*/  IMAD R22, R89, R156, RZ ;  /* 0x0000009c59167224 */ /* 0x000fce00078e02ff */
.L_x_73:
[----:B------:R-:W-:Y:S05]  /*2ff0*/  BSYNC B1 ;  /* 0x0000000000017941 */ /* 0x000fea0003800000 */
.L_x_72:
        /* <DEDUP_REMOVED lines=11> */
.L_x_75:
[----:B------:R-:W-:Y:S05]  /*30b0*/  BSYNC B1 ;  /* 0x0000000000017941 */ /* 0x000fea0003800000 */
.L_x_74:
[----:B------:R-:W-:Y:S01]  /*30c0*/  @!P4 IMAD R107, R107, R155, R22 ;  /* 0x0000009b6b6bc224 */ /* 0x000fe200078e0216 */
[----:B------:R-:W-:Y:S04]  /*30d0*/  BSSY B1, `(.L_x_76) ;  /* 0x0000006000017945 */ /* 0x000fe80003800000 */
[----:B------:R0:W-:Y:S01]  /*30e0*/  @!P4 STG.E.U8 desc[UR36][R8.64+0x21], R107 ;  /* 0x0000216b0800c986 */ /* 0x0001e2000c101124 */
[----:B------:R-:W-:Y:S05]  /*30f0*/  @P3 BRA `(.L_x_77) ;  /* 0x00000000000c3947 */ /* 0x000fea0003800000 */
[----:B--2---:R-:W3:Y:S02]  /*3100*/  LDG.E.U8 R157, desc[UR36][R162.64+0x28] ;  /* 0x00002824a29d7981 */ /* 0x004ee4000c1e1100 */
[----:B---3--:R-:W-:-:S05]  /*3110*/  PRMT R89, R157, 0x8880, RZ ;  /* 0x000088809d597816 */ /* 0x008fca00000000ff */
[----:B------:R-:W-:-:S07]  /*3120*/  IMAD R22, R89, R156, RZ ;  /* 0x0000009c59167224 */ /* 0x000fce00078e02ff */
.L_x_77:
[----:B------:R-:W-:Y:S05]  /*3130*/  BSYNC B1 ;  /* 0x0000000000017941 */ /* 0x000fea0003800000 */
.L_x_76:
[----:B---3--:R-:W-:Y:S01]  /*3140*/  @!P3 IMAD R89, R108, R155, R22 ;  /* 0x0000009b6c59b224 */ /* 0x008fe200078e0216 */
[----:B------:R-:W-:Y:S04]  /*3150*/  BSSY B1, `(.L_x_78) ;  /* 0x0000006000017945 */ /* 0x000fe80003800000 */
[----:B------:R3:W-:Y:S01]  /*3160*/  @!P3 STG.E.U8 desc[UR36][R160.64+0x28], R89 ;  /* 0x00002859a000b986 */ /* 0x0007e2000c101124 */
[----:B------:R-:W-:Y:S05]  /*3170*/  @P5 BRA `(.L_x_79) ;  /* 0x00000000000c5947 */ /* 0x000fea0003800000 */
[----:B--2---:R-:W3:Y:S02]  /*3180*/  LDG.E.U8 R157, desc[UR36][R162.64+0x29] ;  /* 0x00002924a29d7981 */ /* 0x004ee4000c1e1100 */
[----:B---3--:R-:W-:-:S05]  /*3190*/  PRMT R89, R157, 0x8880, RZ ;  /* 0x000088809d597816 */ /* 0x008fca00000000ff */
[----:B------:R-:W-:-:S07]  /*31a0*/  IMAD R22, R89, R156, RZ ;  /* 0x0000009c59167224 */ /* 0x000fce00078e02ff */
.L_x_79:
[----:B------:R-:W-:Y:S05]  /*31b0*/  BSYNC B1 ;  /* 0x0000000000017941 */ /* 0x000fea0003800000 */
.L_x_78:
[----:B------:R-:W-:Y:S01]  /*31c0*/  @!P5 IMAD R109, R109, R155, R22 ;  /* 0x0000009b6d6dd224 */ /* 0x000fe200078e0216 */
[----:B------:R-:W-:Y:S04]  /*31d0*/  BSSY B1, `(.L_x_80) ;  /* 0x0000006000017945 */ /* 0x000fe80003800000 */
[----:B------:R0:W-:Y:S01]  /*31e0*/  @!P5 STG.E.U8 desc[UR36][R160.64+0x29], R109 ;  /* 0x0000296da000d986 */ /* 0x0001e2000c101124 */
[----:B------:R-:W-:Y:S05]  /*31f0*/  @P2 BRA `(.L_x_81) ;  /* 0x00000000000c2947 */ /* 0x000fea0003800000 */
[----:B--2---:R-:W3:Y:S02]  /*3200*/  LDG.E.U8 R157, desc[UR36][R166.64+0x28] ;  /* 0x00002824a69d7981 */ /* 0x004ee4000c1e1100 */
[----:B---3--:R-:W-:-:S05]  /*3210*/  PRMT R89, R157, 0x8880, RZ ;  /* 0x000088809d597816 */ /* 0x008fca00000000ff */
[----:B------:R-:W-:-:S07]  /*3220*/  IMAD R22, R89, R156, RZ ;  /* 0x0000009c59167224 */ /* 0x000fce00078e02ff */
.L_x_81:
[----:B------:R-:W-:Y:S05]  /*3230*/  BSYNC B1 ;  /* 0x0000000000017941 */ /* 0x000fea0003800000 */
.L_x_80:
        /* <DEDUP_REMOVED lines=11> */
.L_x_83:
[----:B------:R-:W-:Y:S05]  /*32f0*/  BSYNC B1 ;  /* 0x0000000000017941 */ /* 0x000fea0003800000 */
.L_x_82:
[----:B------:R-:W-:Y:S01]  /*3300*/  @!P4 IMAD R111, R111, R155, R22 ;  /* 0x0000009b6f6fc224 */ /* 0x000fe200078e0216 */
[----:B------:R-:W-:Y:S04]  /*3310*/  BSSY B1, `(.L_x_84) ;  /* 0x0000006000017945 */ /* 0x000fe80003800000 */
[----:B------:R0:W-:Y:S01]  /*3320*/  @!P4 STG.E.U8 desc[UR36][R8.64+0x29], R111 ;  /* 0x0000296f0800c986 */ /* 0x0001e2000c101124 */
[----:B------:R-:W-:Y:S05]  /*3330*/  @P3 BRA `(.L_x_85) ;  /* 0x00000000000c3947 */ /* 0x000fea0003800000 */
[----:B--2---:R-:W3:Y:S02]  /*3340*/  LDG.E.U8 R157, desc[UR36][R162.64+0x30] ;  /* 0x00003024a29d7981 */ /* 0x004ee4000c1e1100 */
[----:B---3--:R-:W-:-:S05]  /*3350*/  PRMT R89, R157, 0x8880, RZ ;  /* 0x000088809d597816 */ /* 0x008fca00000000ff */
[----:B------:R-:W-:-:S07]  /*3360*/  IMAD R22, R89, R156, RZ ;  /* 0x0000009c59167224 */ /* 0x000fce00078e02ff */
.L_x_85:
[----:B------:R-:W-:Y:S05]  /*3370*/  BSYNC B1 ;  /* 0x0000000000017941 */ /* 0x000fea0003800000 */
.L_x_84:
[----:B---3--:R-:W-:Y:S01]  /*3380*/  @!P3 IMAD R89, R112, R155, R22 ;  /* 0x0000009b7059b224 */ /* 0x008fe200078e0216 */
[----:B------:R-:W-:Y:S04]  /*3390*/  BSSY B1, `(.L_x_86) ;  /* 0x0000006000017945 */ /* 0x000fe80003800000 */
[----:B------:R3:W-:Y:S01]  /*33a0*/  @!P3 STG.E.U8 desc[UR36][R160.64+0x30], R89 ;  /* 0x00003059a000b986 */ /* 0x0007e2000c101124 */
[----:B------:R-:W-:Y:S05]  /*33b0*/  @P5 BRA `(.L_x_87) ;  /* 0x00000000000c5947 */ /* 0x000fea0003800000 */
[----:B--2---:R-:W3:Y:S02]  /*33c0*/  LDG.E.U8 R157, desc[UR36][R162.64+0x31] ;  /* 0x00003124a29d7981 */ /* 0x004ee4000c1e1100 */
[----:B---3--:R-:W-:-:S05]  /*33d0*/  PRMT R89, R157, 0x8880, RZ ;  /* 0x000088809d597816 */ /* 0x008fca00000000ff */
[----:B------:R-:W-:-:S07]  /*33e0*/  IMAD R22, R89, R156, RZ ;  /* 0x0000009c59167224 */ /* 0x000fce00078e02ff */
.L_x_87:
[----:B------:R-:W-:Y:S05]  /*33f0*/  BSYNC B1 ;  /* 0x0000000000017941 */ /* 0x000fea0003800000 */
.L_x_86:
[----:B------:R-:W-:Y:S01]  /*3400*/  @!P5 IMAD R113, R113, R155, R22 ;  /* 0x0000009b7171d224 */ /* 0x000fe200078e0216 */
[----:B------:R-:W-:Y:S04]  /*3410*/  BSSY B1, `(.L_x_88) ;  /* 0x0000006000017945 */ /* 0x000fe80003800000 */
[----:B------:R0:W-:Y:S01]  /*3420*/  @!P5 STG.E.U8 desc[UR36][R160.64+0x31], R113 ;  /* 0x00003171a000d986 */ /* 0x0001e2000c101124 */
[----:B------:R-:W-:Y:S05]  /*3430*/  @P2 BRA `(.L_x_89) ;  /* 0x00000000000c2947 */ /* 0x000fea0003800000 */
[----:B--2---:R-:W3:Y:S02]  /*3440*/  LDG.E.U8 R157, desc[UR36][R166.64+0x30] ;  /* 0x00003024a69d7981 */ /* 0x004ee4000c1e1100 */
[----:B---3--:R-:W-:-:S05]  /*3450*/  PRMT R89, R157, 0x8880, RZ ;  /* 0x000088809d597816 */ /* 0x008fca00000000ff */
[----:B------:R-:W-:-:S07]  /*3460*/  IMAD R22, R89, R156, RZ ;  /* 0x0000009c59167224 */ /* 0x000fce00078e02ff */
.L_x_89:
[----:B------:R-:W-:Y:S05]  /*3470*/  BSYNC B1 ;  /* 0x0000000000017941 */ /* 0x000fea0003800000 */
.L_x_88:
        /* <DEDUP_REMOVED lines=11> */
.L_x_91:
[----:B------:R-:W-:Y:S05]  /*3530*/  BSYNC B1 ;  /* 0x0000000000017941 */ /* 0x000fea0003800000 */
.L_x_90:
[----:B------:R-:W-:Y:S01]  /*3540*/  @!P4 IMAD R115, R115, R155, R22 ;  /* 0x0000009b7373c224 */ /* 0x000fe200078e0216 */
[----:B------:R-:W-:Y:S04]  /*3550*/  BSSY B1, `(.L_x_92) ;  /* 0x0000006000017945 */ /* 0x000fe80003800000 */
[----:B------:R0:W-:Y:S01]  /*3560*/  @!P4 STG.E.U8 desc[UR36][R8.64+0x31], R115 ;  /* 0x000031730800c986 */ /* 0x0001e2000c101124 */
[----:B------:R-:W-:Y:S05]  /*3570*/  @P3 BRA `(.L_x_93) ;  /* 0x00000000000c3947 */ /* 0x000fea0003800000 */
[----:B--2---:R-:W3:Y:S02]  /*3580*/  LDG.E.U8 R157, desc[UR36][R162.64+0x38] ;  /* 0x00003824a29d7981 */ /* 0x004ee4000c1e1100 */
[----:B---3--:R-:W-:-:S05]  /*3590*/  PRMT R89, R157, 0x8880, RZ ;  /* 0x000088809d597816 */ /* 0x008fca00000000ff */
[----:B------:R-:W-:-:S07]  /*35a0*/  IMAD R22, R89, R156, RZ ;  /* 0x0000009c59167224 */ /* 0x000fce00078e02ff */
.L_x_93:
[----:B------:R-:W-:Y:S05]  /*35b0*/  BSYNC B1 ;  /* 0x0000000000017941 */ /* 0x000fea0003800000 */
.L_x_92:
[----:B---3--:R-:W-:Y:S01]  /*35c0*/  @!P3 IMAD R89, R116, R155, R22 ;  /* 0x0000009b7459b224 */ /* 0x008fe200078e0216 */
[----:B------:R-:W-:Y:S04]  /*35d0*/  BSSY B1, `(.L_x_94) ;  /* 0x0000006000017945 */ /* 0x000fe80003800000 */
[----:B------:R3:W-:Y:S01]  /*35e0*/  @!P3 STG.E.U8 desc[UR36][R160.64+0x38], R89 ;  /* 0x00003859a000b986 */ /* 0x0007e2000c101124 */
[----:B------:R-:W-:Y:S05]  /*35f0*/  @P5 BRA `(.L_x_95) ;  /* 0x00000000000c5947 */ /* 0x000fea0003800000 */
[----:B--2---:R-:W3:Y:S02]  /*3600*/  LDG.E.U8 R157, desc[UR36][R162.64+0x39] ;  /* 0x00003924a29d7981 */ /* 0x004ee4000c1e1100 */
[----:B---3--:R-:W-:-:S05]  /*3610*/  PRMT R89, R157, 0x8880, RZ ;  /* 0x000088809d597816 */ /* 0x008fca00000000ff */
[----:B------:R-:W-:-:S07]  /*3620*/  IMAD R22, R89, R156, RZ ;  /* 0x0000009c59167224 */ /* 0x000fce00078e02ff */
.L_x_95:
[----:B------:R-:W-:Y:S05]  /*3630*/  BSYNC B1 ;  /* 0x0000000000017941 */ /* 0x000fea0003800000 */
.L_x_94:
[----:B------:R-:W-:Y:S01]  /*3640*/  @!P5 IMAD R117, R117, R155, R22 ;  /* 0x0000009b7575d224 */ /* 0x000fe200078e0216 */
[----:B------:R-:W-:Y:S04]  /*3650*/  BSSY B1, `(.L_x_96) ;  /* 0x0000006000017945 */ /* 0x000fe80003800000 */
[----:B------:R0:W-:Y:S01]  /*3660*/  @!P5 STG.E.U8 desc[UR36][R160.64+0x39], R117 ;  /* 0x00003975a000d986 */ /* 0x0001e2000c101124 */
[----:B------:R-:W-:Y:S05]  /*3670*/  @P2 BRA `(.L_x_97) ;  /* 0x00000000000c2947 */ /* 0x000fea0003800000 */
[----:B--2---:R-:W3:Y:S02]  /*3680*/  LDG.E.U8 R157, desc[UR36][R166.64+0x38] ;  /* 0x00003824a69d7981 */ /* 0x004ee4000c1e1100 */
[----:B---3--:R-:W-:-:S05]  /*3690*/  PRMT R89, R157, 0x8880, RZ ;  /* 0x000088809d597816 */ /* 0x008fca00000000ff */
[----:B------:R-:W-:-:S07]  /*36a0*/  IMAD R22, R89, R156, RZ ;  /* 0x0000009c59167224 */ /* 0x000fce00078e02ff */
.L_x_97:
[----:B------:R-:W-:Y:S05]  /*36b0*/  BSYNC B1 ;  /* 0x0000000000017941 */ /* 0x000fea0003800000 */
.L_x_96:
        /* <DEDUP_REMOVED lines=11> */
.L_x_99:
[----:B------:R-:W-:Y:S05]  /*3770*/  BSYNC B1 ;  /* 0x0000000000017941 */ /* 0x000fea0003800000 */
.L_x_98:
[----:B------:R-:W-:Y:S01]  /*3780*/  @!P4 IMAD R119, R119, R155, R22 ;  /* 0x0000009b7777c224 */ /* 0x000fe200078e0216 */
[----:B------:R-:W-:Y:S04]  /*3790*/  BSSY B1, `(.L_x_100) ;  /* 0x0000006000017945 */ /* 0x000fe80003800000 */
[----:B------:R0:W-:Y:S01]  /*37a0*/  @!P4 STG.E.U8 desc[UR36][R8.64+0x39], R119 ;  /* 0x000039770800c986 */ /* 0x0001e2000c101124 */
[----:B------:R-:W-:Y:S05]  /*37b0*/  @P3 BRA `(.L_x_101) ;  /* 0x00000000000c3947 */ /* 0x000fea0003800000 */
[----:B--2---:R-:W3:Y:S02]  /*37c0*/  LDG.E.U8 R157, desc[UR36][R162.64+0x40] ;  /* 0x00004024a29d7981 */ /* 0x004ee4000c1e1100 */
[----:B---3--:R-:W-:-:S05]  /*37d0*/  PRMT R89, R157, 0x8880, RZ ;  /* 0x000088809d597816 */ /* 0x008fca00000000ff */
[----:B------:R-:W-:-:S07]  /*37e0*/  IMAD R22, R89, R156, RZ ;  /* 0x0000009c59167224 */ /* 0x000fce00078e02ff */
.L_x_101:
[----:B------:R-:W-:Y:S05]  /*37f0*/  BSYNC B1 ;  /* 0x0000000000017941 */ /* 0x000fea0003800000 */
.L_x_100:
[----:B---3--:R-:W-:Y:S01]  /*3800*/  @!P3 IMAD R89, R120, R155, R22 ;  /* 0x0000009b7859b224 */ /* 0x008fe200078e0216 */
[----:B------:R-:W-:Y:S04]  /*3810*/  BSSY B1, `(.L_x_102) ;  /* 0x0000006000017945 */ /* 0x000fe80003800000 */
[----:B------:R3:W-:Y:S01]  /*3820*/  @!P3 STG.E.U8 desc[UR36][R160.64+0x40], R89 ;  /* 0x00004059a000b986 */ /* 0x0007e2000c101124 */
[----:B------:R-:W-:Y:S05]  /*3830*/  @P5 BRA `(.L_x_103) ;  /* 0x00000000000c5947 */ /* 0x000fea0003800000 */
[----:B--2---:R-:W3:Y:S02]  /*3840*/  LDG.E.U8 R157, desc[UR36][R162.64+0x41] ;  /* 0x00004124a29d7981 */ /* 0x004ee4000c1e1100 */
[----:B---3--:R-:W-:-:S05]  /*3850*/  PRMT R89, R157, 0x8880, RZ ;  /* 0x000088809d597816 */ /* 0x008fca00000000ff */
[----:B------:R-:W-:-:S07]  /*3860*/  IMAD R22, R89, R156, RZ ;  /* 0x0000009c59167224 */ /* 0x000fce00078e02ff */
.L_x_103:
[----:B------:R-:W-:Y:S05]  /*3870*/  BSYNC B1 ;  /* 0x0000000000017941 */ /* 0x000fea0003800000 */
.L_x_102:
[----:B------:R-:W-:Y:S01]  /*3880*/  @!P5 IMAD R121, R121, R155, R22 ;  /* 0x0000009b7979d224 */ /* 0x000fe200078e0216 */
[----:B------:R-:W-:Y:S04]  /*3890*/  BSSY B1, `(.L_x_104) ;  /* 0x0000006000017945 */ /* 0x000fe80003800000 */
[----:B------:R0:W-:Y:S01]  /*38a0*/  @!P5 STG.E.U8 desc[UR36][R160.64+0x41], R121 ;  /* 0x00004179a000d986 */ /* 0x0001e2000c101124 */
[----:B------:R-:W-:Y:S05]  /*38b0*/  @P2 BRA `(.L_x_105) ;  /* 0x00000000000c2947 */ /* 0x000fea0003800000 */
[----:B--2---:R-:W3:Y:S02]  /*38c0*/  LDG.E.U8 R157, desc[UR36][R166.64+0x40] ;  /* 0x00004024a69d7981 */ /* 0x004ee4000c1e1100 */
[----:B---3--:R-:W-:-:S05]  /*38d0*/  PRMT R89, R157, 0x8880, RZ ;  /* 0x000088809d597816 */ /* 0x008fca00000000ff */
[----:B------:R-:W-:-:S07]  /*38e0*/  IMAD R22, R89, R156, RZ ;  /* 0x0000009c59167224 */ /* 0x000fce00078e02ff */
.L_x_105:
[----:B------:R-:W-:Y:S05]  /*38f0*/  BSYNC B1 ;  /* 0x0000000000017941 */ /* 0x000fea0003800000 */
.L_x_104:
        /* <DEDUP_REMOVED lines=11> */
.L_x_107:
[----:B------:R-:W-:Y:S05]  /*39b0*/  BSYNC B1 ;  /* 0x0000000000017941 */ /* 0x000fea0003800000 */
.L_x_106:
[----:B------:R-:W-:Y:S01]  /*39c0*/  @!P4 IMAD R123, R123, R155, R22 ;  /* 0x0000009b7b7bc224 */ /* 0x000fe200078e0216 */
[----:B------:R-:W-:Y:S04]  /*39d0*/  BSSY B1, `(.L_x_108) ;  /* 0x0000006000017945 */ /* 0x000fe80003800000 */
[----:B------:R0:W-:Y:S01]  /*39e0*/  @!P4 STG.E.U8 desc[UR36][R8.64+0x41], R123 ;  /* 0x0000417b0800c986 */ /* 0x0001e2000c101124 */
[----:B------:R-:W-:Y:S05]  /*39f0*/  @P3 BRA `(.L_x_109) ;  /* 0x00000000000c3947 */ /* 0x000fea0003800000 */
[----:B--2---:R-:W3:Y:S02]  /*3a00*/  LDG.E.U8 R157, desc[UR36][R162.64+0x48] ;  /* 0x00004824a29d7981 */ /* 0x004ee4000c1e1100 */
[----:B---3--:R-:W-:-:S05]  /*3a10*/  PRMT R89, R157, 0x8880, RZ ;  /* 0x000088809d597816 */ /* 0x008fca00000000ff */
[----:B------:R-:W-:-:S07]  /*3a20*/  IMAD R22, R89, R156, RZ ;  /* 0x0000009c59167224 */ /* 0x000fce00078e02ff */
.L_x_109:
[----:B------:R-:W-:Y:S05]  /*3a30*/  BSYNC B1 ;  /* 0x0000000000017941 */ /* 0x000fea0003800000 */
.L_x_108:
[----:B---3--:R-:W-:Y:S01]  /*3a40*/  @!P3 IMAD R89, R124, R155, R22 ;  /* 0x0000009b7c59b224 */ /* 0x008fe200078e0216 */
[----:B------:R-:W-:Y:S04]  /*3a50*/  BSSY B1, `(.L_x_110) ;  /* 0x0000006000017945 */ /* 0x000fe80003800000 */
[----:B------:R3:W-:Y:S01]  /*3a60*/  @!P3 STG.E.U8 desc[UR36][R160.64+0x48], R89 ;  /* 0x00004859a000b986 */ /* 0x0007e2000c101124 */
[----:B------:R-:W-:Y:S05]  /*3a70*/  @P5 BRA `(.L_x_111) ;  /* 0x00000000000c5947 */ /* 0x000fea0003800000 */
[----:B--2---:R-:W3:Y:S02]  /*3a80*/  LDG.E.U8 R157, desc[UR36][R162.64+0x49] ;  /* 0x00004924a29d7981 */ /* 0x004ee4000c1e1100 */
[----:B---3--:R-:W-:-:S05]  /*3a90*/  PRMT R89, R157, 0x8880, RZ ;  /* 0x000088809d597816 */ /* 0x008fca00000000ff */
[----:B------:R-:W-:-:S07]  /*3aa0*/  IMAD R22, R89, R156, RZ ;  /* 0x0000009c59167224 */ /* 0x000fce00078e02ff */
.L_x_111:
[----:B------:R-:W-:Y:S05]  /*3ab0*/  BSYNC B1 ;  /* 0x0000000000017941 */ /* 0x000fea0003800000 */
.L_x_110:
[----:B------:R-:W-:Y:S01]  /*3ac0*/  @!P5 IMAD R125, R125, R155, R22 ;  /* 0x0000009b7d7dd224 */ /* 0x000fe200078e0216 */
[----:B------:R-:W-:Y:S04]  /*3ad0*/  BSSY B1, `(.L_x_112) ;  /* 0x0000006000017945 */ /* 0x000fe80003800000 */
[----:B------:R0:W-:Y:S01]  /*3ae0*/  @!P5 STG.E.U8 desc[UR36][R160.64+0x49], R125 ;  /* 0x0000497da000d986 */ /* 0x0001e2000c101124 */
[----:B------:R-:W-:Y:S05]  /*3af0*/  @P2 BRA `(.L_x_113) ;  /* 0x00000000000c2947 */ /* 0x000fea0003800000 */
[----:B--2---:R-:W3:Y:S02]  /*3b00*/  LDG.E.U8 R157, desc[UR36][R166.64+0x48] ;  /* 0x00004824a69d7981 */ /* 0x004ee4000c1e1100 */
[----:B---3--:R-:W-:-:S05]  /*3b10*/  PRMT R89, R157, 0x8880, RZ ;  /* 0x000088809d597816 */ /* 0x008fca00000000ff */
[----:B------:R-:W-:-:S07]  /*3b20*/  IMAD R22, R89, R156, RZ ;  /* 0x0000009c59167224 */ /* 0x000fce00078e02ff */
.L_x_113:
[----:B------:R-:W-:Y:S05]  /*3b30*/  BSYNC B1 ;  /* 0x0000000000017941 */ /* 0x000fea0003800000 */
.L_x_112:
        /* <DEDUP_REMOVED lines=11> */
.L_x_115:
[----:B------:R-:W-:Y:S05]  /*3bf0*/  BSYNC B1 ;  /* 0x0000000000017941 */ /* 0x000fea0003800000 */
.L_x_114:
[----:B------:R-:W-:Y:S01]  /*3c00*/  @!P4 IMAD R127, R127, R155, R22 ;  /* 0x0000009b7f7fc224 */ /* 0x000fe200078e0216 */
[----:B------:R-:W-:Y:S04]  /*3c10*/  BSSY B1, `(.L_x_116) ;  /* 0x0000006000017945 */ /* 0x000fe80003800000 */
[----:B------:R0:W-:Y:S01]  /*3c20*/  @!P4 STG.E.U8 desc[UR36][R8.64+0x49], R127 ;  /* 0x0000497f0800c986 */ /* 0x0001e2000c101124 */
[----:B------:R-:W-:Y:S05]  /*3c30*/  @P3 BRA `(.L_x_117) ;  /* 0x00000000000c3947 */ /* 0x000fea0003800000 */
[----:B--2---:R-:W3:Y:S02]  /*3c40*/  LDG.E.U8 R157, desc[UR36][R162.64+0x50] ;  /* 0x00005024a29d7981 */ /* 0x004ee4000c1e1100 */
[----:B---3--:R-:W-:-:S05]  /*3c50*/  PRMT R89, R157, 0x8880, RZ ;  /* 0x000088809d597816 */ /* 0x008fca00000000ff */
[----:B------:R-:W-:-:S07]  /*3c60*/  IMAD R22, R89, R156, RZ ;  /* 0x0000009c59167224 */ /* 0x000fce00078e02ff */
.L_x_117:
[----:B------:R-:W-:Y:S05]  /*3c70*/  BSYNC B1 ;  /* 0x0000000000017941 */ /* 0x000fea0003800000 */
.L_x_116:
[----:B---3--:R-:W-:Y:S01]  /*3c80*/  @!P3 IMAD R89, R128, R155, R22 ;  /* 0x0000009b8059b224 */ /* 0x008fe200078e0216 */
[----:B------:R-:W-:Y:S04]  /*3c90*/  BSSY B1, `(.L_x_118) ;  /* 0x0000006000017945 */ /* 0x000fe80003800000 */
[----:B------:R3:W-:Y:S01]  /*3ca0*/  @!P3 STG.E.U8 desc[UR36][R160.64+0x50], R89 ;  /* 0x00005059a000b986 */ /* 0x0007e2000c101124 */
[----:B------:R-:W-:Y:S05]  /*3cb0*/  @P5 BRA `(.L_x_119) ;  /* 0x00000000000c5947 */ /* 0x000fea0003800000 */
[----:B--2---:R-:W3:Y:S02]  /*3cc0*/  LDG.E.U8 R157, desc[UR36][R162.64+0x51] ;  /* 0x00005124a29d7981 */ /* 0x004ee4000c1e1100 */
[----:B---3--:R-:W-:-:S05]  /*3cd0*/  PRMT R89, R157, 0x8880, RZ ;  /* 0x000088809d597816 */ /* 0x008fca00000000ff */
[----:B------:R-:W-:-:S07]  /*3ce0*/  IMAD R22, R89, R156, RZ ;  /* 0x0000009c59167224 */ /* 0x000fce00078e02ff */
.L_x_119:
[----:B------:R-:W-:Y:S05]  /*3cf0*/  BSYNC B1 ;  /* 0x0000000000017941 */ /* 0x000fea0003800000 */
.L_x_118:
[----:B------:R-:W-:Y:S01]  /*3d00*/  @!P5 IMAD R129, R129, R155, R22 ;  /* 0x0000009b8181d224 */ /* 0x000fe200078e0216 */
[----:B------:R-:W-:Y:S04]  /*3d10*/  BSSY B1, `(.L_x_120) ;  /* 0x0000006000017945 */ /* 0x000fe80003800000 */
[----:B------:R0:W-:Y:S01]  /*3d20*/  @!P5 STG.E.U8 desc[UR36][R160.64+0x51], R129 ;  /* 0x00005181a000d986 */ /* 0x0001e2000c101124 */
[----:B------:R-:W-:Y:S05]  /*3d30*/  @P2 BRA `(.L_x_121) ;  /* 0x00000000000c2947 */ /* 0x000fea0003800000 */
[----:B--2---:R-:W3:Y:S02]  /*3d40*/  LDG.E.U8 R157, desc[UR36][R166.64+0x50] ;  /* 0x00005024a69d7981 */ /* 0x004ee4000c1e1100 */
[----:B---3--:R-:W-:-:S05]  /*3d50*/  PRMT R89, R157, 0x8880, RZ ;  /* 0x000088809d597816 */ /* 0x008fca00000000ff */
[----:B------:R-:W-:-:S07]  /*3d60*/  IMAD R22, R89, R156, RZ ;  /* 0x0000009c59167224 */ /* 0x000fce00078e02ff */
.L_x_121:
[----:B------:R-:W-:Y:S05]  /*3d70*/  BSYNC B1 ;  /* 0x0000000000017941 */ /* 0x000fea0003800000 */
.L_x_120:
        /* <DEDUP_REMOVED lines=11> */
.L_x_123:
[----:B------:R-:W-:Y:S05]  /*3e30*/  BSYNC B1 ;  /* 0x0000000000017941 */ /* 0x000fea0003800000 */
.L_x_122:
[----:B------:R-:W-:Y:S01]  /*3e40*/  @!P4 IMAD R131, R131, R155, R22 ;  /* 0x0000009b8383c224 */ /* 0x000fe200078e0216 */
[----:B------:R-:W-:Y:S04]  /*3e50*/  BSSY B1, `(.L_x_124) ;  /* 0x0000006000017945 */ /* 0x000fe80003800000 */
[----:B------:R0:W-:Y:S01]  /*3e60*/  @!P4 STG.E.U8 desc[UR36][R8.64+0x51], R131 ;  /* 0x000051830800c986 */ /* 0x0001e2000c101124 */
[----:B------:R-:W-:Y:S05]  /*3e70*/  @P3 BRA `(.L_x_125) ;  /* 0x00000000000c3947 */ /* 0x000fea0003800000 */
[----:B--2---:R-:W3:Y:S02]  /*3e80*/  LDG.E.U8 R157, desc[UR36][R162.64+0x58] ;  /* 0x00005824a29d7981 */ /* 0x004ee4000c1e1100 */
[----:B---3--:R-:W-:-:S05]  /*3e90*/  PRMT R89, R157, 0x8880, RZ ;  /* 0x000088809d597816 */ /* 0x008fca00000000ff */
[----:B------:R-:W-:-:S07]  /*3ea0*/  IMAD R22, R89, R156, RZ ;  /* 0x0000009c59167224 */ /* 0x000fce00078e02ff */
.L_x_125:
[----:B------:R-:W-:Y:S05]  /*3eb0*/  BSYNC B1 ;  /* 0x0000000000017941 */ /* 0x000fea0003800000 */
.L_x_124:
[----:B---3--:R-:W-:Y:S01]  /*3ec0*/  @!P3 IMAD R89, R132, R155, R22 ;  /* 0x0000009b8459b224 */ /* 0x008fe200078e0216 */
[----:B------:R-:W-:Y:S04]  /*3ed0*/  BSSY B1, `(.L_x_126) ;  /* 0x0000006000017945 */ /* 0x000fe80003800000 */
[----:B------:R3:W-:Y:S01]  /*3ee0*/  @!P3 STG.E.U8 desc[UR36][R160.64+0x58], R89 ;  /* 0x00005859a000b986 */ /* 0x0007e2000c101124 */
[----:B------:R-:W-:Y:S05]  /*3ef0*/  @P5 BRA `(.L_x_127) ;  /* 0x00000000000c5947 */ /* 0x000fea0003800000 */
[----:B--2---:R-:W3:Y:S02]  /*3f00*/  LDG.E.U8 R157, desc[UR36][R162.64+0x59] ;  /* 0x00005924a29d7981 */ /* 0x004ee4000c1e1100 */
[----:B---3--:R-:W-:-:S05]  /*3f10*/  PRMT R89, R157, 0x8880, RZ ;  /* 0x000088809d597816 */ /* 0x008fca00000000ff */
[----:B------:R-:W-:-:S07]  /*3f20*/  IMAD R22, R89, R156, RZ ;  /* 0x0000009c59167224 */ /* 0x000fce00078e02ff */
.L_x_127:
[----:B------:R-:W-:Y:S05]  /*3f30*/  BSYNC B1 ;  /* 0x0000000000017941 */ /* 0x000fea0003800000 */
.L_x_126:
[----:B------:R-:W-:Y:S01]  /*3f40*/  @!P5 IMAD R133, R133, R155, R22 ;  /* 0x0000009b8585d224 */ /* 0x000fe200078e0216 */
[----:B------:R-:W-:Y:S04]  /*3f50*/  BSSY B1, `(.L_x_128) ;  /* 0x0000006000017945 */ /* 0x000fe80003800000 */
[----:B------:R0:W-:Y:S01]  /*3f60*/  @!P5 STG.E.U8 desc[UR36][R160.64+0x59], R133 ;  /* 0x00005985a000d986 */ /* 0x0001e2000c101124 */
[----:B------:R-:W-:Y:S05]  /*3f70*/  @P2 BRA `(.L_x_129) ;  /* 0x00000000000c2947 */ /* 0x000fea0003800000 */
[----:B--2---:R-:W3:Y:S02]  /*3f80*/  LDG.E.U8 R157, desc[UR36][R166.64+0x58] ;  /* 0x00005824a69d7981 */ /* 0x004ee4000c1e1100 */
[----:B---3--:R-:W-:-:S05]  /*3f90*/  PRMT R89, R157, 0x8880, RZ ;  /* 0x000088809d597816 */ /* 0x008fca00000000ff */
[----:B------:R-:W-:-:S07]  /*3fa0*/  IMAD R22, R89, R156, RZ ;  /* 0x0000009c59167224 */ /* 0x000fce00078e02ff */
.L_x_129:
[----:B------:R-:W-:Y:S05]  /*3fb0*/  BSYNC B1 ;  /* 0x0000000000017941 */ /* 0x000fea0003800000 */
.L_x_128:
        /* <DEDUP_REMOVED lines=11> */
.L_x_131:
[----:B------:R-:W-:Y:S05]  /*4070*/  BSYNC B1 ;  /* 0x0000000000017941 */ /* 0x000fea0003800000 */
.L_x_130:
[----:B------:R-:W-:Y:S01]  /*4080*/  @!P4 IMAD R135, R135, R155, R22 ;  /* 0x0000009b8787c224 */ /* 0x000fe200078e0216 */
[----:B------:R-:W-:Y:S04]  /*4090*/  BSSY B1, `(.L_x_132) ;  /* 0x0000006000017945 */ /* 0x000fe80003800000 */
[----:B------:R0:W-:Y:S01]  /*40a0*/  @!P4 STG.E.U8 desc[UR36][R8.64+0x59], R135 ;  /* 0x000059870800c986 */ /* 0x0001e2000c101124 */
[----:B------:R-:W-:Y:S05]  /*40b0*/  @P3 BRA `(.L_x_133) ;  /* 0x00000000000c3947 */ /* 0x000fea0003800000 */
[----:B--2---:R-:W3:Y:S02]  /*40c0*/  LDG.E.U8 R157, desc[UR36][R162.64+0x60] ;  /* 0x00006024a29d7981 */ /* 0x004ee4000c1e1100 */
[----:B---3--:R-:W-:-:S05]  /*40d0*/  PRMT R89, R157, 0x8880, RZ ;  /* 0x000088809d597816 */ /* 0x008fca00000000ff */
[----:B------:R-:W-:-:S07]  /*40e0*/  IMAD R22, R89, R156, RZ ;  /* 0x0000009c59167224 */ /* 0x000fce00078e02ff */
.L_x_133:
[----:B------:R-:W-:Y:S05]  /*40f0*/  BSYNC B1 ;  /* 0x0000000000017941 */ /* 0x000fea0003800000 */
.L_x_132:
[----:B---3--:R-:W-:Y:S01]  /*4100*/  @!P3 IMAD R89, R136, R155, R22 ;  /* 0x0000009b8859b224 */ /* 0x008fe200078e0216 */
[----:B------:R-:W-:Y:S04]  /*4110*/  BSSY B1, `(.L_x_134) ;  /* 0x0000006000017945 */ /* 0x000fe80003800000 */
[----:B------:R3:W-:Y:S01]  /*4120*/  @!P3 STG.E.U8 desc[UR36][R160.64+0x60], R89 ;  /* 0x00006059a000b986 */ /* 0x0007e2000c101124 */
[----:B------:R-:W-:Y:S05]  /*4130*/  @P5 BRA `(.L_x_135) ;  /* 0x00000000000c5947 */ /* 0x000fea0003800000 */
[----:B--2---:R-:W3:Y:S02]  /*4140*/  LDG.E.U8 R157, desc[UR36][R162.64+0x61] ;  /* 0x00006124a29d7981 */ /* 0x004ee4000c1e1100 */
[----:B---3--:R-:W-:-:S05]  /*4150*/  PRMT R89, R157, 0x8880, RZ ;  /* 0x000088809d597816 */ /* 0x008fca00000000ff */
[----:B------:R-:W-:-:S07]  /*4160*/  IMAD R22, R89, R156, RZ ;  /* 0x0000009c59167224 */ /* 0x000fce00078e02ff */
.L_x_135:
[----:B------:R-:W-:Y:S05]  /*4170*/  BSYNC B1 ;  /* 0x0000000000017941 */ /* 0x000fea0003800000 */
.L_x_134:
[----:B------:R-:W-:Y:S01]  /*4180*/  @!P5 IMAD R137, R137, R155, R22 ;  /* 0x0000009b8989d224 */ /* 0x000fe200078e0216 */
[----:B------:R-:W-:Y:S04]  /*4190*/  BSSY B1, `(.L_x_136) ;  /* 0x0000006000017945 */ /* 0x000fe80003800000 */
[----:B------:R0:W-:Y:S01]  /*41a0*/  @!P5 STG.E.U8 desc[UR36][R160.64+0x61], R137 ;  /* 0x00006189a000d986 */ /* 0x0001e2000c101124 */
[----:B------:R-:W-:Y:S05]  /*41b0*/  @P2 BRA `(.L_x_137) ;  /* 0x00000000000c2947 */ /* 0x000fea0003800000 */
[----:B--2---:R-:W3:Y:S02]  /*41c0*/  LDG.E.U8 R157, desc[UR36][R166.64+0x60] ;  /* 0x00006024a69d7981 */ /* 0x004ee4000c1e1100 */
[----:B---3--:R-:W-:-:S05]  /*41d0*/  PRMT R89, R157, 0x8880, RZ ;  /* 0x000088809d597816 */ /* 0x008fca00000000ff */
[----:B------:R-:W-:-:S07]  /*41e0*/  IMAD R22, R89, R156, RZ ;  /* 0x0000009c59167224 */ /* 0x000fce00078e02ff */
.L_x_137:
[----:B------:R-:W-:Y:S05]  /*41f0*/  BSYNC B1 ;  /* 0x0000000000017941 */ /* 0x000fea0003800000 */
.L_x_136:
        /* <DEDUP_REMOVED lines=11> */
.L_x_139:
[----:B------:R-:W-:Y:S05]  /*42b0*/  BSYNC B1 ;  /* 0x0000000000017941 */ /* 0x000fea0003800000 */
.L_x_138:
[----:B------:R-:W-:Y:S01]  /*42c0*/  @!P4 IMAD R139, R139, R155, R22 ;  /* 0x0000009b8b8bc224 */ /* 0x000fe200078e0216 */
[----:B------:R-:W-:Y:S04]  /*42d0*/  BSSY B1, `(.L_x_140) ;  /* 0x0000006000017945 */ /* 0x000fe80003800000 */
[----:B------:R0:W-:Y:S01]  /*42e0*/  @!P4 STG.E.U8 desc[UR36][R8.64+0x61], R139 ;  /* 0x0000618b0800c986 */ /* 0x0001e2000c101124 */
[----:B------:R-:W-:Y:S05]  /*42f0*/  @P3 BRA `(.L_x_141) ;  /* 0x00000000000c3947 */ /* 0x000fea0003800000 */
[----:B--2---:R-:W3:Y:S02]  /*4300*/  LDG.E.U8 R157, desc[UR36][R162.64+0x68] ;  /* 0x00006824a29d7981 */ /* 0x004ee4000c1e1100 */
[----:B---3--:R-:W-:-:S05]  /*4310*/  PRMT R89, R157, 0x8880, RZ ;  /* 0x000088809d597816 */ /* 0x008fca00000000ff */
[----:B------:R-:W-:-:S07]  /*4320*/  IMAD R22, R89, R156, RZ ;  /* 0x0000009c59167224 */ /* 0x000fce00078e02ff */
.L_x_141:
[----:B------:R-:W-:Y:S05]  /*4330*/  BSYNC B1 ;  /* 0x0000000000017941 */ /* 0x000fea0003800000 */
.L_x_140:
[----:B---3--:R-:W-:Y:S01]  /*4340*/  @!P3 IMAD R89, R140, R155, R22 ;  /* 0x0000009b8c59b224 */ /* 0x008fe200078e0216 */
[----:B------:R-:W-:Y:S04]  /*4350*/  BSSY B1, `(.L_x_142) ;  /* 0x0000006000017945 */ /* 0x000fe80003800000 */
[----:B------:R3:W-:Y:S01]  /*4360*/  @!P3 STG.E.U8 desc[UR36][R160.64+0x68], R89 ;  /* 0x00006859a000b986 */ /* 0x0007e2000c101124 */
[----:B------:R-:W-:Y:S05]  /*4370*/  @P5 BRA `(.L_x_143) ;  /* 0x00000000000c5947 */ /* 0x000fea0003800000 */
[----:B--2---:R-:W3:Y:S02]  /*4380*/  LDG.E.U8 R157, desc[UR36][R162.64+0x69] ;  /* 0x00006924a29d7981 */ /* 0x004ee4000c1e1100 */
[----:B---3--:R-:W-:-:S05]  /*4390*/  PRMT R89, R157, 0x8880, RZ ;  /* 0x000088809d597816 */ /* 0x008fca00000000ff */
[----:B------:R-:W-:-:S07]  /*43a0*/  IMAD R22, R89, R156, RZ ;  /* 0x0000009c59167224 */ /* 0x000fce00078e02ff */
.L_x_143:
[----:B------:R-:W-:Y:S05]  /*43b0*/  BSYNC B1 ;  /* 0x0000000000017941 */ /* 0x000fea0003800000 */
.L_x_142:
[----:B------:R-:W-:Y:S01]  /*43c0*/  @!P5 IMAD R141, R141, R155, R22 ;  /* 0x0000009b8d8dd224 */ /* 0x000fe200078e0216 */
[----:B------:R-:W-:Y:S04]  /*43d0*/  BSSY B1, `(.L_x_144) ;  /* 0x0000006000017945 */ /* 0x000fe80003800000 */
[----:B------:R0:W-:Y:S01]  /*43e0*/  @!P5 STG.E.U8 desc[UR36][R160.64+0x69], R141 ;  /* 0x0000698da000d986 */ /* 0x0001e2000c101124 */
[----:B------:R-:W-:Y:S05]  /*43f0*/  @P2 BRA `(.L_x_145) ;  /* 0x00000000000c2947 */ /* 0x000fea0003800000 */
[----:B--2---:R-:W3:Y:S02]  /*4400*/  LDG.E.U8 R157, desc[UR36][R166.64+0x68] ;  /* 0x00006824a69d7981 */ /* 0x004ee4000c1e1100 */
[----:B---3--:R-:W-:-:S05]  /*4410*/  PRMT R89, R157, 0x8880, RZ ;  /* 0x000088809d597816 */ /* 0x008fca00000000ff */
[----:B------:R-:W-:-:S07]  /*4420*/  IMAD R22, R89, R156, RZ ;  /* 0x0000009c59167224 */ /* 0x000fce00078e02ff */
.L_x_145:
[----:B------:R-:W-:Y:S05]  /*4430*/  BSYNC B1 ;  /* 0x0000000000017941 */ /* 0x000fea0003800000 */
.L_x_144:
        /* <DEDUP_REMOVED lines=11> */
.L_x_147:
[----:B------:R-:W-:Y:S05]  /*44f0*/  BSYNC B1 ;  /* 0x0000000000017941 */ /* 0x000fea0003800000 */
.L_x_146:
[----:B------:R-:W-:Y:S01]  /*4500*/  @!P4 IMAD R143, R143, R155, R22 ;  /* 0x0000009b8f8fc224 */ /* 0x000fe200078e0216 */
[----:B------:R-:W-:Y:S04]  /*4510*/  BSSY B1, `(.L_x_148) ;  /* 0x0000006000017945 */ /* 0x000fe80003800000 */
[----:B------:R0:W-:Y:S01]  /*4520*/  @!P4 STG.E.U8 desc[UR36][R8.64+0x69], R143 ;  /* 0x0000698f0800c986 */ /* 0x0001e2000c101124 */
[----:B------:R-:W-:Y:S05]  /*4530*/  @P3 BRA `(.L_x_149) ;  /* 0x00000000000c3947 */ /* 0x000fea0003800000 */
[----:B--2---:R-:W3:Y:S02]  /*4540*/  LDG.E.U8 R157, desc[UR36][R162.64+0x70] ;  /* 0x00007024a29d7981 */ /* 0x004ee4000c1e1100 */
[----:B---3--:R-:W-:-:S05]  /*4550*/  PRMT R89, R157, 0x8880, RZ ;  /* 0x000088809d597816 */ /* 0x008fca00000000ff */
[----:B------:R-:W-:-:S07]  /*4560*/  IMAD R22, R89, R156, RZ ;  /* 0x0000009c59167224 */ /* 0x000fce00078e02ff */
.L_x_149:
[----:B------:R-:W-:Y:S05]  /*4570*/  BSYNC B1 ;  /* 0x0000000000017941 */ /* 0x000fea0003800000 */
.L_x_148:
[----:B---3--:R-:W-:Y:S01]  /*4580*/  @!P3 IMAD R89, R144, R155, R22 ;  /* 0x0000009b9059b224 */ /* 0x008fe200078e0216 */
[----:B------:R-:W-:Y:S04]  /*4590*/  BSSY B1, `(.L_x_150) ;  /* 0x0000006000017945 */ /* 0x000fe80003800000 */
[----:B------:R3:W-:Y:S01]  /*45a0*/  @!P3 STG.E.U8 desc[UR36][R160.64+0x70], R89 ;  /* 0x00007059a000b986 */ /* 0x0007e2000c101124 */
[----:B------:R-:W-:Y:S05]  /*45b0*/  @P5 BRA `(.L_x_151) ;  /* 0x00000000000c5947 */ /* 0x000fea0003800000 */
[----:B--2---:R-:W3:Y:S02]  /*45c0*/  LDG.E.U8 R157, desc[UR36][R162.64+0x71] ;  /* 0x00007124a29d7981 */ /* 0x004ee4000c1e1100 */
[----:B---3--:R-:W-:-:S05]  /*45d0*/  PRMT R89, R157, 0x8880, RZ ;  /* 0x000088809d597816 */ /* 0x008fca00000000ff */
[----:B------:R-:W-:-:S07]  /*45e0*/  IMAD R22, R89, R156, RZ ;  /* 0x0000009c59167224 */ /* 0x000fce00078e02ff */
.L_x_151:
[----:B------:R-:W-:Y:S05]  /*45f0*/  BSYNC B1 ;  /* 0x0000000000017941 */ /* 0x000fea0003800000 */
.L_x_150:
[----:B------:R-:W-:Y:S01]  /*4600*/  @!P5 IMAD R145, R145, R155, R22 ;  /* 0x0000009b9191d224 */ /* 0x000fe200078e0216 */
[----:B------:R-:W-:Y:S04]  /*4610*/  BSSY B1, `(.L_x_152) ;  /* 0x0000006000017945 */ /* 0x000fe80003800000 */
[----:B------:R0:W-:Y:S01]  /*4620*/  @!P5 STG.E.U8 desc[UR36][R160.64+0x71], R145 ;  /* 0x00007191a000d986 */ /* 0x0001e2000c101124 */
[----:B------:R-:W-:Y:S05]  /*4630*/  @P2 BRA `(.L_x_153) ;  /* 0x00000000000c2947 */ /* 0x000fea0003800000 */
[----:B--2---:R-:W3:Y:S02]  /*4640*/  LDG.E.U8 R157, desc[UR36][R166.64+0x70] ;  /* 0x00007024a69d7981 */ /* 0x004ee4000c1e1100 */
[----:B---3--:R-:W-:-:S05]  /*4650*/  PRMT R89, R157, 0x8880, RZ ;  /* 0x000088809d597816 */ /* 0x008fca00000000ff */
[----:B------:R-:W-:-:S07]  /*4660*/  IMAD R22, R89, R156, RZ ;  /* 0x0000009c59167224 */ /* 0x000fce00078e02ff */
.L_x_153:
[----:B------:R-:W-:Y:S05]  /*4670*/  BSYNC B1 ;  /* 0x0000000000017941 */ /* 0x000fea0003800000 */
.L_x_152:
[C---:B------:R-:W-:Y:S01]  /*4680*/  ISETP.LT.OR P4, PT, R3.reuse, 0x72, !P1 ;  /* 0x000000720300780c */ /* 0x040fe20004f81670 */
[----:B---3--:R-:W-:Y:S01]  /*4690*/  @!P2 IMAD R89, R146, R155, R22 ;  /* 0x0000009b9259a224 */ /* 0x008fe200078e0216 */
[----:B------:R-:W-:Y:S01]  /*46a0*/  BSSY B1, `(.L_x_154) ;  /* 0x000000b000017945 */ /* 0x000fe20003800000 */
[----:B------:R-:W-:Y:S02]  /*46b0*/  ISETP.LT.OR P3, PT, R3, 0x79, !P0 ;  /* 0x000000790300780c */ /* 0x000fe40004761670 */
[----:B------:R-:W-:Y:S01]  /*46c0*/  IADD3 R153, P5, R153, 0x80, RZ ;  /* 0x0000008099997810 */ /* 0x000fe20007fbe0ff */
[----:B------:R3:W-:Y:S01]  /*46d0*/  @!P2 STG.E.U8 desc[UR36][R8.64+0x70], R89 ;  /* 0x000070590800a986 */ /* 0x0007e2000c101124 */
[C---:B------:R-:W-:Y:S02]  /*46e0*/  ISETP.LT.OR P2, PT, R3.reuse, 0x79, !P1 ;  /* 0x000000790300780c */ /* 0x040fe40004f41670 */
[C---:B------:R-:W-:Y:S02]  /*46f0*/  ISETP.LT.OR P0, PT, R3.reuse, 0x7a, !P0 ;  /* 0x0000007a0300780c */ /* 0x040fe40004701670 */
[----:B------:R-:W-:-:S02]  /*4700*/  ISETP.LT.OR P1, PT, R3, 0x7a, !P1 ;  /* 0x0000007a0300780c */ /* 0x000fc40004f21670 */
[----:B------:R-:W-:Y:S11]  /*4710*/  @P4 BRA `(.L_x_155) ;  /* 0x00000000000c4947 */ /* 0x000ff60003800000 */
[----:B--2---:R-:W3:Y:S02]  /*4720*/  LDG.E.U8 R157, desc[UR36][R166.64+0x71] ;  /* 0x00007124a69d7981 */ /* 0x004ee4000c1e1100 */
[----:B---3--:R-:W-:-:S05]  /*4730*/  PRMT R89, R157, 0x8880, RZ ;  /* 0x000088809d597816 */ /* 0x008fca00000000ff */
[----:B------:R-:W-:-:S07]  /*4740*/  IMAD R22, R89, R156, RZ ;  /* 0x0000009c59167224 */ /* 0x000fce00078e02ff */
.L_x_155:
[----:B------:R-:W-:Y:S05]  /*4750*/  BSYNC B1 ;  /* 0x0000000000017941 */ /* 0x000fea0003800000 */
.L_x_154:
[----:B------:R-:W-:Y:S01]  /*4760*/  @!P4 IMAD R147, R147, R155, R22 ;  /* 0x0000009b9393c224 */ /* 0x000fe200078e0216 */
[----:B------:R-:W-:Y:S04]  /*4770*/  BSSY B1, `(.L_x_156) ;  /* 0x0000006000017945 */ /* 0x000fe80003800000 */
[----:B------:R0:W-:Y:S01]  /*4780*/  @!P4 STG.E.U8 desc[UR36][R8.64+0x71], R147 ;  /* 0x000071930800c986 */ /* 0x0001e2000c101124 */
[----:B------:R-:W-:Y:S05]  /*4790*/  @P3 BRA `(.L_x_157) ;  /* 0x00000000000c3947 */ /* 0x000fea0003800000 */
[----:B--2---:R-:W3:Y:S02]  /*47a0*/  LDG.E.U8 R157, desc[UR36][R162.64+0x78] ;  /* 0x00007824a29d7981 */ /* 0x004ee4000c1e1100 */
[----:B---3--:R-:W-:-:S05]  /*47b0*/  PRMT R89, R157, 0x8880, RZ ;  /* 0x000088809d597816 */ /* 0x008fca00000000ff */
[----:B------:R-:W-:-:S07]  /*47c0*/  IMAD R22, R89, R156, RZ ;  /* 0x0000009c59167224 */ /* 0x000fce00078e02ff */
.L_x_157:
[----:B------:R-:W-:Y:S05]  /*47d0*/  BSYNC B1 ;  /* 0x0000000000017941 */ /* 0x000fea0003800000 */
.L_x_156:
[----:B---3--:R-:W-:Y:S01]  /*47e0*/  @!P3 IMAD R89, R148, R155, R22 ;  /* 0x0000009b9459b224 */ /* 0x008fe200078e0216 */
[----:B------:R-:W-:Y:S01]  /*47f0*/  BSSY B1, `(.L_x_158) ;  /* 0x0000007000017945 */ /* 0x000fe20003800000 */
[----:B----4-:R-:W-:-:S03]  /*4800*/  IMAD.X R91, RZ, RZ, R5, P5 ;  /* 0x000000ffff5b7224 */ /* 0x010fc600028e0605 */
[----:B------:R3:W-:Y:S01]  /*4810*/  @!P3 STG.E.U8 desc[UR36][R160.64+0x78], R89 ;  /* 0x00007859a000b986 */ /* 0x0007e2000c101124 */
[----:B------:R-:W-:Y:S05]  /*4820*/  @P0 BRA `(.L_x_159) ;  /* 0x00000000000c0947 */ /* 0x000fea0003800000 */
[----:B--2---:R-:W2:Y:S02]  /*4830*/  LDG.E.U8 R157, desc[UR36][R162.64+0x79] ;  /* 0x00007924a29d7981 */ /* 0x004ea4000c1e1100 */
[----:B--2---:R-:W-:-:S05]  /*4840*/  PRMT R5, R157, 0x8880, RZ ;  /* 0x000088809d057816 */ /* 0x004fca00000000ff */
[----:B------:R-:W-:-:S07]  /*4850*/  IMAD R22, R5, R156, RZ ;  /* 0x0000009c05167224 */ /* 0x000fce00078e02ff */
.L_x_159:
[----:B------:R-:W-:Y:S05]  /*4860*/  BSYNC B1 ;  /* 0x0000000000017941 */ /* 0x000fea0003800000 */
.L_x_158:
[----:B------:R-:W-:Y:S01]  /*4870*/  @!P0 IMAD R149, R149, R155, R22 ;  /* 0x0000009b95958224 */ /* 0x000fe200078e0216 */
[----:B------:R-:W-:Y:S01]  /*4880*/  BSSY B1, `(.L_x_160) ;  /* 0x0000007000017945 */ /* 0x000fe20003800000 */
[----:B------:R-:W-:-:S03]  /*4890*/  IMAD R4, R91, R158, RZ ;  /* 0x0000009e5b047224 */ /* 0x000fc600078e02ff */
[----:B------:R4:W-:Y:S01]  /*48a0*/  @!P0 STG.E.U8 desc[UR36][R160.64+0x79], R149 ;  /* 0x00007995a0008986 */ /* 0x0009e2000c101124 */
[----:B------:R-:W-:Y:S05]  /*48b0*/  @P2 BRA `(.L_x_161) ;  /* 0x00000000000c2947 */ /* 0x000fea0003800000 */
[----:B--2---:R-:W2:Y:S02]  /*48c0*/  LDG.E.U8 R157, desc[UR36][R166.64+0x78] ;  /* 0x00007824a69d7981 */ /* 0x004ea4000c1e1100 */
[----:B--2---:R-:W-:-:S05]  /*48d0*/  PRMT R5, R157, 0x8880, RZ ;  /* 0x000088809d057816 */ /* 0x004fca00000000ff */
[----:B------:R-:W-:-:S07]  /*48e0*/  IMAD R22, R5, R156, RZ ;  /* 0x0000009c05167224 */ /* 0x000fce00078e02ff */
.L_x_161:
[----:B------:R-:W-:Y:S05]  /*48f0*/  BSYNC B1 ;  /* 0x0000000000017941 */ /* 0x000fea0003800000 */
.L_x_160:
[----:B------:R-:W-:Y:S01]  /*4900*/  @!P2 IMAD R5, R150, R155, R22 ;  /* 0x0000009b9605a224 */ /* 0x000fe200078e0216 */
[----:B------:R-:W-:Y:S01]  /*4910*/  BSSY B1, `(.L_x_162) ;  /* 0x0000009000017945 */ /* 0x000fe20003800000 */
[C---:B---3--:R-:W-:Y:S02]  /*4920*/  IMAD R89, R153.reuse, R159, R4 ;  /* 0x0000009f99597224 */ /* 0x048fe400078e0204 */
[CC--:B------:R-:W-:Y:S01]  /*4930*/  IMAD.WIDE.U32 R164, R153.reuse, R158.reuse, R164 ;  /* 0x0000009e99a47225 */ /* 0x0c0fe200078e00a4 */
[----:B------:R3:W-:Y:S03]  /*4940*/  @!P2 STG.E.U8 desc[UR36][R8.64+0x78], R5 ;  /* 0x000078050800a986 */ /* 0x0007e6000c101124 */
[----:B------:R-:W-:Y:S01]  /*4950*/  IMAD.WIDE.U32 R158, R153, R158, R20 ;  /* 0x0000009e999e7225 */ /* 0x000fe200078e0014 */
[----:B------:R-:W-:Y:S06]  /*4960*/  @P1 BRA `(.L_x_163) ;  /* 0x00000000000c1947 */ /* 0x000fec0003800000 */
[----:B--2---:R-:W3:Y:S02]  /*4970*/  LDG.E.U8 R157, desc[UR36][R166.64+0x79] ;  /* 0x00007924a69d7981 */ /* 0x004ee4000c1e1100 */
[----:B---3--:R-:W-:-:S05]  /*4980*/  PRMT R5, R157, 0x8880, RZ ;  /* 0x000088809d057816 */ /* 0x008fca00000000ff */
[----:B------:R-:W-:-:S07]  /*4990*/  IMAD R22, R5, R156, RZ ;  /* 0x0000009c05167224 */ /* 0x000fce00078e02ff */
.L_x_163:
[----:B------:R-:W-:Y:S05]  /*49a0*/  BSYNC B1 ;  /* 0x0000000000017941 */ /* 0x000fea0003800000 */
.L_x_162:
[----:B------:R-:W-:Y:S01]  /*49b0*/  @!P1 IMAD R151, R151, R155, R22 ;  /* 0x0000009b97979224 */ /* 0x000fe200078e0216 */
[----:B------:R-:W-:Y:S01]  /*49c0*/  ISETP.GE.AND P2, PT, R0, 0x81, PT ;  /* 0x000000810000780c */ /* 0x000fe20003f46270 */
[----:B------:R-:W-:Y:S01]  /*49d0*/  BSSY B1, `(.L_x_164) ;  /* 0x000000c000017945 */ /* 0x000fe20003800000 */
[----:B------:R-:W-:Y:S02]  /*49e0*/  IADD3 R4, P5, R158, R12, RZ ;  /* 0x0000000c9e047210 */ /* 0x000fe40007fbe0ff */
[----:B------:R0:W-:Y:S01]  /*49f0*/  @!P1 STG.E.U8 desc[UR36][R8.64+0x79], R151 ;  /* 0x0000799708009986 */ /* 0x0001e2000c101124 */
[----:B------:R-:W-:Y:S02]  /*4a00*/  ISETP.LT.OR P1, PT, R3, 0x1, !P2 ;  /* 0x000000010300780c */ /* 0x000fe40005721670 */
[----:B---3--:R-:W-:Y:S02]  /*4a10*/  IADD3.X R5, R13, R159, R89, P5, !PT ;  /* 0x0000009f0d057210 */ /* 0x008fe40002ffe459 */
[----:B------:R-:W-:-:S02]  /*4a20*/  ISETP.GE.AND P0, PT, R0, 0x89, PT ;  /* 0x000000890000780c */ /* 0x000fc40003f06270 */
[----:B------:R-:W-:Y:S02]  /*4a30*/  IADD3 R12, P4, P3, R14, R12, R164 ;  /* 0x0000000c0e0c7210 */ /* 0x000fe40007b9e0a4 */
[----:B------:R-:W-:-:S05]  /*4a40*/  ISETP.LT.OR P5, PT, R3, 0x2, !P2 ;  /* 0x000000020300780c */ /* 0x000fca00057a1670 */
[----:B0-----:R-:W-:Y:S08]  /*4a50*/  @P1 BRA `(.L_x_165) ;  /* 0x00000000000c1947 */ /* 0x001ff00003800000 */
[----:B--2---:R-:W2:Y:S02]  /*4a60*/  LDG.E.U8 R157, desc[UR36][R4.64] ;  /* 0x00000024049d7981 */ /* 0x004ea4000c1e1100 */
[----:B--2---:R-:W-:-:S05]  /*4a70*/  PRMT R9, R157, 0x8880, RZ ;  /* 0x000088809d097816 */ /* 0x004fca00000000ff */
[----:B------:R-:W-:-:S07]  /*4a80*/  IMAD R22, R9, R156, RZ ;  /* 0x0000009c09167224 */ /* 0x000fce00078e02ff */
.L_x_165:
[----:B------:R-:W-:Y:S05]  /*4a90*/  BSYNC B1 ;  /* 0x0000000000017941 */ /* 0x000fea0003800000 */
.L_x_164:
[----:B------:R-:W-:Y:S01]  /*4aa0*/  @!P1 IMAD R9, R24, R155, R22 ;  /* 0x0000009b18099224 */ /* 0x000fe200078e0216 */
[----:B------:R-:W-:Y:S01]  /*4ab0*/  BSSY B1, `(.L_x_166) ;  /* 0x0000007000017945 */ /* 0x000fe20003800000 */
[----:B------:R-:W-:-:S03]  /*4ac0*/  IMAD.IADD R164, R89, 0x1, R165 ;  /* 0x0000000159a47824 */ /* 0x000fc600078e02a5 */
[----:B------:R0:W-:Y:S01]  /*4ad0*/  @!P1 STG.E.U8 desc[UR36][R6.64], R9 ;  /* 0x0000000906009986 */ /* 0x0001e2000c101124 */
[----:B------:R-:W-:Y:S05]  /*4ae0*/  @P5 BRA `(.L_x_167) ;  /* 0x00000000000c5947 */ /* 0x000fea0003800000 */
[----:B--2---:R-:W0:Y:S02]  /*4af0*/  LDG.E.U8 R157, desc[UR36][R4.64+0x1] ;  /* 0x00000124049d7981 */ /* 0x004e24000c1e1100 */
[----:B0-----:R-:W-:-:S05]  /*4b00*/  PRMT R9, R157, 0x8880, RZ ;  /* 0x000088809d097816 */ /* 0x001fca00000000ff */
[----:B------:R-:W-:-:S07]  /*4b10*/  IMAD R22, R9, R156, RZ ;  /* 0x0000009c09167224 */ /* 0x000fce00078e02ff */
.L_x_167:
[----:B------:R-:W-:Y:S05]  /*4b20*/  BSYNC B1 ;  /* 0x0000000000017941 */ /* 0x000fea0003800000 */
.L_x_166:
[----:B------:R-:W-:Y:S01]  /*4b30*/  ISETP.LT.OR P1, PT, R3, 0x1, !P0 ;  /* 0x000000010300780c */ /* 0x000fe20004721670 */
[----:B------:R-:W-:Y:S01]  /*4b40*/  @!P5 IMAD R25, R25, R155, R22 ;  /* 0x0000009b1919d224 */ /* 0x000fe200078e0216 */
[----:B------:R-:W-:Y:S01]  /*4b50*/  BSSY B1, `(.L_x_168) ;  /* 0x000000a000017945 */ /* 0x000fe20003800000 */
[----:B------:R-:W-:Y:S02]  /*4b60*/  IADD3.X R13, R21, R13, R164, P4, P3 ;  /* 0x0000000d150d7210 */ /* 0x000fe400027e64a4 */
[C---:B------:R-:W-:Y:S01]  /*4b70*/  ISETP.LT.OR P4, PT, R3.reuse, 0x2, !P0 ;  /* 0x000000020300780c */ /* 0x040fe20004781670 */
[----:B------:R3:W-:Y:S01]  /*4b80*/  @!P5 STG.E.U8 desc[UR36][R6.64+0x1], R25 ;  /* 0x000001190600d986 */ /* 0x0007e2000c101124 */
[C---:B------:R-:W-:Y:S02]  /*4b90*/  ISETP.LT.OR P5, PT, R3.reuse, 0x9, !P2 ;  /* 0x000000090300780c */ /* 0x040fe400057a1670 */
[----:B------:R-:W-:-:S04]  /*4ba0*/  ISETP.LT.OR P3, PT, R3, 0xa, !P2 ;  /* 0x0000000a0300780c */ /* 0x000fc80005761670 */
[----:B------:R-:W-:Y:S09]  /*4bb0*/  @P1 BRA `(.L_x_169) ;  /* 0x00000000000c1947 */ /* 0x000ff20003800000 */
[----:B--2---:R-:W0:Y:S02]  /*4bc0*/  LDG.E.U8 R157, desc[UR36][R12.64] ;  /* 0x000000240c9d7981 */ /* 0x004e24000c1e1100 */
[----:B0-----:R-:W-:-:S05]  /*4bd0*/  PRMT R9, R157, 0x8880, RZ ;  /* 0x000088809d097816 */ /* 0x001fca00000000ff */
[----:B------:R-:W-:-:S07]  /*4be0*/  IMAD R22, R9, R156, RZ ;  /* 0x0000009c09167224 */ /* 0x000fce00078e02ff */
.L_x_169:
[----:B------:R-:W-:Y:S05]  /*4bf0*/  BSYNC B1 ;  /* 0x0000000000017941 */ /* 0x000fea0003800000 */
.L_x_168:
[----:B0-----:R-:W-:Y:S01]  /*4c00*/  @!P1 IMAD R9, R26, R155, R22 ;  /* 0x0000009b1a099224 */ /* 0x001fe200078e0216 */
[----:B------:R-:W-:Y:S04]  /*4c10*/  BSSY B1, `(.L_x_170) ;  /* 0x0000006000017945 */ /* 0x000fe80003800000 */
[----:B------:R0:W-:Y:S01]  /*4c20*/  @!P1 STG.E.U8 desc[UR36][R10.64], R9 ;  /* 0x000000090a009986 */ /* 0x0001e2000c101124 */
[----:B------:R-:W-:Y:S05]  /*4c30*/  @P4 BRA `(.L_x_171) ;  /* 0x00000000000c4947 */ /* 0x000fea0003800000 */
[----:B--2---:R-:W0:Y:S02]  /*4c40*/  LDG.E.U8 R157, desc[UR36][R12.64+0x1] ;  /* 0x000001240c9d7981 */ /* 0x004e24000c1e1100 */
[----:B0-----:R-:W-:-:S05]  /*4c50*/  PRMT R9, R157, 0x8880, RZ ;  /* 0x000088809d097816 */ /* 0x001fca00000000ff */
[----:B------:R-:W-:-:S07]  /*4c60*/  IMAD R22, R9, R156, RZ ;  /* 0x0000009c09167224 */ /* 0x000fce00078e02ff */
.L_x_171:
[----:B------:R-:W-:Y:S05]  /*4c70*/  BSYNC B1 ;  /* 0x0000000000017941 */ /* 0x000fea0003800000 */
.L_x_170:
[----:B------:R-:W-:Y:S01]  /*4c80*/  @!P4 IMAD R27, R27, R155, R22 ;  /* 0x0000009b1b1bc224 */ /* 0x000fe200078e0216 */
[----:B------:R-:W-:Y:S04]  /*4c90*/  BSSY B1, `(.L_x_172) ;  /* 0x0000006000017945 */ /* 0x000fe80003800000 */
[----:B------:R0:W-:Y:S01]  /*4ca0*/  @!P4 STG.E.U8 desc[UR36][R10.64+0x1], R27 ;  /* 0x0000011b0a00c986 */ /* 0x0001e2000c101124 */
[----:B------:R-:W-:Y:S05]  /*4cb0*/  @P5 BRA `(.L_x_173) ;  /* 0x00000000000c5947 */ /* 0x000fea0003800000 */
[----:B--2---:R-:W0:Y:S02]  /*4cc0*/  LDG.E.U8 R157, desc[UR36][R4.64+0x8] ;  /* 0x00000824049d7981 */ /* 0x004e24000c1e1100 */
[----:B0-----:R-:W-:-:S05]  /*4cd0*/  PRMT R9, R157, 0x8880, RZ ;  /* 0x000088809d097816 */ /* 0x001fca00000000ff */
[----:B------:R-:W-:-:S07]  /*4ce0*/  IMAD R22, R9, R156, RZ ;  /* 0x0000009c09167224 */ /* 0x000fce00078e02ff */
.L_x_173:
[----:B------:R-:W-:Y:S05]  /*4cf0*/  BSYNC B1 ;  /* 0x0000000000017941 */ /* 0x000fea0003800000 */
.L_x_172:
[----:B0-----:R-:W-:Y:S01]  /*4d00*/  @!P5 IMAD R9, R28, R155, R22 ;  /* 0x0000009b1c09d224 */ /* 0x001fe200078e0216 */
[----:B------:R-:W-:Y:S04]  /*4d10*/  BSSY B1, `(.L_x_174) ;  /* 0x0000006000017945 */ /* 0x000fe80003800000 */
[----:B------:R0:W-:Y:S01]  /*4d20*/  @!P5 STG.E.U8 desc[UR36][R6.64+0x8], R9 ;  /* 0x000008090600d986 */ /* 0x0001e2000c101124 */
[----:B------:R-:W-:Y:S05]  /*4d30*/  @P3 BRA `(.L_x_175) ;  /* 0x00000000000c3947 */ /* 0x000fea0003800000 */
[----:B--2---:R-:W0:Y:S02]  /*4d40*/  LDG.E.U8 R157, desc[UR36][R4.64+0x9] ;  /* 0x00000924049d7981 */ /* 0x004e24000c1e1100 */
[----:B0-----:R-:W-:-:S05]  /*4d50*/  PRMT R9, R157, 0x8880, RZ ;  /* 0x000088809d097816 */ /* 0x001fca00000000ff */
[----:B------:R-:W-:-:S07]  /*4d60*/  IMAD R22, R9, R156, RZ ;  /* 0x0000009c09167224 */ /* 0x000fce00078e02ff */
.L_x_175:
[----:B------:R-:W-:Y:S05]  /*4d70*/  BSYNC B1 ;  /* 0x0000000000017941 */ /* 0x000fea0003800000 */
.L_x_174:
[----:B------:R-:W-:Y:S01]  /*4d80*/  ISETP.LT.OR P5, PT, R3, 0x9, !P0 ;  /* 0x000000090300780c */ /* 0x000fe200047a1670 */
[----:B------:R-:W-:Y:S01]  /*4d90*/  @!P3 IMAD R29, R29, R155, R22 ;  /* 0x0000009b1d1db224 */ /* 0x000fe200078e0216 */
[----:B------:R-:W-:Y:S01]  /*4da0*/  BSSY B1, `(.L_x_176) ;  /* 0x0000009000017945 */ /* 0x000fe20003800000 */
[C---:B------:R-:W-:Y:S02]  /*4db0*/  ISETP.LT.OR P4, PT, R3.reuse, 0xa, !P0 ;  /* 0x0000000a0300780c */ /* 0x040fe40004781670 */
[C---:B------:R-:W-:Y:S01]  /*4dc0*/  ISETP.LT.OR P1, PT, R3.reuse, 0x12, !P2 ;  /* 0x000000120300780c */ /* 0x040fe20005721670 */
[----:B------:R0:W-:Y:S01]  /*4dd0*/  @!P3 STG.E.U8 desc[UR36][R6.64+0x9], R29 ;  /* 0x0000091d0600b986 */ /* 0x0001e2000c101124 */
[----:B------:R-:W-:-:S06]  /*4de0*/  ISETP.LT.OR P3, PT, R3, 0x11, !P2 ;  /* 0x000000110300780c */ /* 0x000fcc0005761670 */
[----:B------:R-:W-:Y:S07]  /*4df0*/  @P5 BRA `(.L_x_177) ;  /* 0x00000000000c5947 */ /* 0x000fee0003800000 */
[----:B--2---:R-:W0:Y:S02]  /*4e00*/  LDG.E.U8 R157, desc[UR36][R12.64+0x8] ;  /* 0x000008240c9d7981 */ /* 0x004e24000c1e1100 */
[----:B0-----:R-:W-:-:S05]  /*4e10*/  PRMT R9, R157, 0x8880, RZ ;  /* 0x000088809d097816 */ /* 0x001fca00000000ff */
[----:B------:R-:W-:-:S07]  /*4e20*/  IMAD R22, R9, R156, RZ ;  /* 0x0000009c09167224 */ /* 0x000fce00078e02ff */
.L_x_177:
[----:B------:R-:W-:Y:S05]  /*4e30*/  BSYNC B1 ;  /* 0x0000000000017941 */ /* 0x000fea0003800000 */
.L_x_176:
[----:B0-----:R-:W-:Y:S01]  /*4e40*/  @!P5 IMAD R9, R30, R155, R22 ;  /* 0x0000009b1e09d224 */ /* 0x001fe200078e0216 */
[----:B------:R-:W-:Y:S04]  /*4e50*/  BSSY B1, `(.L_x_178) ;  /* 0x0000006000017945 */ /* 0x000fe80003800000 */
[----:B------:R0:W-:Y:S01]  /*4e60*/  @!P5 STG.E.U8 desc[UR36][R10.64+0x8], R9 ;  /* 0x000008090a00d986 */ /* 0x0001e2000c101124 */
[----:B------:R-:W-:Y:S05]  /*4e70*/  @P4 BRA `(.L_x_179) ;  /* 0x00000000000c4947 */ /* 0x000fea0003800000 */
[----:B--2---:R-:W0:Y:S02]  /*4e80*/  LDG.E.U8 R157, desc[UR36][R12.64+0x9] ;  /* 0x000009240c9d7981 */ /* 0x004e24000c1e1100 */
[----:B0-----:R-:W-:-:S05]  /*4e90*/  PRMT R9, R157, 0x8880, RZ ;  /* 0x000088809d097816 */ /* 0x001fca00000000ff */
[----:B------:R-:W-:-:S07]  /*4ea0*/  IMAD R22, R9, R156, RZ ;  /* 0x0000009c09167224 */ /* 0x000fce00078e02ff */
.L_x_179:
[----:B------:R-:W-:Y:S05]  /*4eb0*/  BSYNC B1 ;  /* 0x0000000000017941 */ /* 0x000fea0003800000 */
.L_x_178:
[----:B------:R-:W-:Y:S01]  /*4ec0*/  @!P4 IMAD R31, R31, R155, R22 ;  /* 0x0000009b1f1fc224 */ /* 0x000fe200078e0216 */
[----:B------:R-:W-:Y:S04]  /*4ed0*/  BSSY B1, `(.L_x_180) ;  /* 0x0000006000017945 */ /* 0x000fe80003800000 */
[----:B------:R0:W-:Y:S01]  /*4ee0*/  @!P4 STG.E.U8 desc[UR36][R10.64+0x9], R31 ;  /* 0x0000091f0a00c986 */ /* 0x0001e2000c101124 */
[----:B------:R-:W-:Y:S05]  /*4ef0*/  @P3 BRA `(.L_x_181) ;  /* 0x00000000000c3947 */ /* 0x000fea0003800000 */
[----:B--2---:R-:W0:Y:S02]  /*4f00*/  LDG.E.U8 R157, desc[UR36][R4.64+0x10] ;  /* 0x00001024049d7981 */ /* 0x004e24000c1e1100 */
[----:B0-----:R-:W-:-:S05]  /*4f10*/  PRMT R9, R157, 0x8880, RZ ;  /* 0x000088809d097816 */ /* 0x001fca00000000ff */
[----:B------:R-:W-:-:S07]  /*4f20*/  IMAD R22, R9, R156, RZ ;  /* 0x0000009c09167224 */ /* 0x000fce00078e02ff */
.L_x_181:
[----:B------:R-:W-:Y:S05]  /*4f30*/  BSYNC B1 ;  /* 0x0000000000017941 */ /* 0x000fea0003800000 */
.L_x_180:
[----:B0-----:R-:W-:Y:S01]  /*4f40*/  @!P3 IMAD R9, R32, R155, R22 ;  /* 0x0000009b2009b224 */ /* 0x001fe200078e0216 */
[----:B------:R-:W-:Y:S04]  /*4f50*/  BSSY B1, `(.L_x_182) ;  /* 0x0000006000017945 */ /* 0x000fe80003800000 */
[----:B------:R0:W-:Y:S01]  /*4f60*/  @!P3 STG.E.U8 desc[UR36][R6.64+0x10], R9 ;  /* 0x000010090600b986 */ /* 0x0001e2000c101124 */
[----:B------:R-:W-:Y:S05]  /*4f70*/  @P1 BRA `(.L_x_183) ;  /* 0x00000000000c1947 */ /* 0x000fea0003800000 */
[----:B--2---:R-:W0:Y:S02]  /*4f80*/  LDG.E.U8 R157, desc[UR36][R4.64+0x11] ;  /* 0x00001124049d7981 */ /* 0x004e24000c1e1100 */
[----:B0-----:R-:W-:-:S05]  /*4f90*/  PRMT R9, R157, 0x8880, RZ ;  /* 0x000088809d097816 */ /* 0x001fca00000000ff */
[----:B------:R-:W-:-:S07]  /*4fa0*/  IMAD R22, R9, R156, RZ ;  /* 0x0000009c09167224 */ /* 0x000fce00078e02ff */
.L_x_183:
[----:B------:R-:W-:Y:S05]  /*4fb0*/  BSYNC B1 ;  /* 0x0000000000017941 */ /* 0x000fea0003800000 */
.L_x_182:
        /* <DEDUP_REMOVED lines=11> */
.L_x_185:
[----:B------:R-:W-:Y:S05]  /*5070*/  BSYNC B1 ;  /* 0x0000000000017941 */ /* 0x000fea0003800000 */
.L_x_184:
[----:B0-----:R-:W-:Y:S01]  /*5080*/  @!P4 IMAD R9, R34, R155, R22 ;  /* 0x0000009b2209c224 */ /* 0x001fe200078e0216 */
[----:B------:R-:W-:Y:S04]  /*5090*/  BSSY B1, `(.L_x_186) ;  /* 0x0000006000017945 */ /* 0x000fe80003800000 */
[----:B------:R0:W-:Y:S01]  /*50a0*/  @!P4 STG.E.U8 desc[UR36][R10.64+0x10], R9 ;  /* 0x000010090a00c986 */ /* 0x0001e2000c101124 */
[----:B------:R-:W-:Y:S05]  /*50b0*/  @P3 BRA `(.L_x_187) ;  /* 0x00000000000c3947 */ /* 0x000fea0003800000 */
[----:B--2---:R-:W0:Y:S02]  /*50c0*/  LDG.E.U8 R157, desc[UR36][R12.64+0x11] ;  /* 0x000011240c9d7981 */ /* 0x004e24000c1e1100 */
[----:B0-----:R-:W-:-:S05]  /*50d0*/  PRMT R9, R157, 0x8880, RZ ;  /* 0x000088809d097816 */ /* 0x001fca00000000ff */
[----:B------:R-:W-:-:S07]  /*50e0*/  IMAD R22, R9, R156, RZ ;  /* 0x0000009c09167224 */ /* 0x000fce00078e02ff */
.L_x_187:
[----:B------:R-:W-:Y:S05]  /*50f0*/  BSYNC B1 ;  /* 0x0000000000017941 */ /* 0x000fea0003800000 */
.L_x_186:
[----:B------:R-:W-:Y:S01]  /*5100*/  @!P3 IMAD R35, R35, R155, R22 ;  /* 0x0000009b2323b224 */ /* 0x000fe200078e0216 */
[----:B------:R-:W-:Y:S04]  /*5110*/  BSSY B1, `(.L_x_188) ;  /* 0x0000006000017945 */ /* 0x000fe80003800000 */
[----:B------:R0:W-:Y:S01]  /*5120*/  @!P3 STG.E.U8 desc[UR36][R10.64+0x11], R35 ;  /* 0x000011230a00b986 */ /* 0x0001e2000c101124 */
[----:B------:R-:W-:Y:S05]  /*5130*/  @P5 BRA `(.L_x_189) ;  /* 0x00000000000c5947 */ /* 0x000fea0003800000 */
[----:B--2---:R-:W0:Y:S02]  /*5140*/  LDG.E.U8 R157, desc[UR36][R4.64+0x18] ;  /* 0x00001824049d7981 */ /* 0x004e24000c1e1100 */
[----:B0-----:R-:W-:-:S05]  /*5150*/  PRMT R9, R157, 0x8880, RZ ;  /* 0x000088809d097816 */ /* 0x001fca00000000ff */
[----:B------:R-:W-:-:S07]  /*5160*/  IMAD R22, R9, R156, RZ ;  /* 0x0000009c09167224 */ /* 0x000fce00078e02ff */
.L_x_189:
[----:B------:R-:W-:Y:S05]  /*5170*/  BSYNC B1 ;  /* 0x0000000000017941 */ /* 0x000fea0003800000 */
.L_x_188:
[----:B0-----:R-:W-:Y:S01]  /*5180*/  @!P5 IMAD R9, R36, R155, R22 ;  /* 0x0000009b2409d224 */ /* 0x001fe200078e0216 */
[----:B------:R-:W-:Y:S04]  /*5190*/  BSSY B1, `(.L_x_190) ;  /* 0x0000006000017945 */ /* 0x000fe80003800000 */
[----:B------:R0:W-:Y:S01]  /*51a0*/  @!P5 STG.E.U8 desc[UR36][R6.64+0x18], R9 ;  /* 0x000018090600d986 */ /* 0x0001e2000c101124 */
[----:B------:R-:W-:Y:S05]  /*51b0*/  @P1 BRA `(.L_x_191) ;  /* 0x00000000000c1947 */ /* 0x000fea0003800000 */
[----:B--2---:R-:W0:Y:S02]  /*51c0*/  LDG.E.U8 R157, desc[UR36][R4.64+0x19] ;  /* 0x00001924049d7981 */ /* 0x004e24000c1e1100 */
[----:B0-----:R-:W-:-:S05]  /*51d0*/  PRMT R9, R157, 0x8880, RZ ;  /* 0x000088809d097816 */ /* 0x001fca00000000ff */
[----:B------:R-:W-:-:S07]  /*51e0*/  IMAD R22, R9, R156, RZ ;  /* 0x0000009c09167224 */ /* 0x000fce00078e02ff */
.L_x_191:
[----:B------:R-:W-:Y:S05]  /*51f0*/  BSYNC B1 ;  /* 0x0000000000017941 */ /* 0x000fea0003800000 */
.L_x_190:
        /* <DEDUP_REMOVED lines=11> */
.L_x_193:
[----:B------:R-:W-:Y:S05]  /*52b0*/  BSYNC B1 ;  /* 0x0000000000017941 */ /* 0x000fea0003800000 */
.L_x_192:
[----:B0-----:R-:W-:Y:S01]  /*52c0*/  @!P4 IMAD R9, R38, R155, R22 ;  /* 0x0000009b2609c224 */ /* 0x001fe200078e0216 */
[----:B------:R-:W-:Y:S04]  /*52d0*/  BSSY B1, `(.L_x_194) ;  /* 0x0000006000017945 */ /* 0x000fe80003800000 */
[----:B------:R0:W-:Y:S01]  /*52e0*/  @!P4 STG.E.U8 desc[UR36][R10.64+0x18], R9 ;  /* 0x000018090a00c986 */ /* 0x0001e2000c101124 */
[----:B------:R-:W-:Y:S05]  /*52f0*/  @P3 BRA `(.L_x_195) ;  /* 0x00000000000c3947 */ /* 0x000fea0003800000 */
[----:B--2---:R-:W0:Y:S02]  /*5300*/  LDG.E.U8 R157, desc[UR36][R12.64+0x19] ;  /* 0x000019240c9d7981 */ /* 0x004e24000c1e1100 */
[----:B0-----:R-:W-:-:S05]  /*5310*/  PRMT R9, R157, 0x8880, RZ ;  /* 0x000088809d097816 */ /* 0x001fca00000000ff */
[----:B------:R-:W-:-:S07]  /*5320*/  IMAD R22, R9, R156, RZ ;  /* 0x0000009c09167224 */ /* 0x000fce00078e02ff */
.L_x_195:
[----:B------:R-:W-:Y:S05]  /*5330*/  BSYNC B1 ;  /* 0x0000000000017941 */ /* 0x000fea0003800000 */
.L_x_194:
[----:B------:R-:W-:Y:S01]  /*5340*/  @!P3 IMAD R39, R39, R155, R22 ;  /* 0x0000009b2727b224 */ /* 0x000fe200078e0216 */
[----:B------:R-:W-:Y:S04]  /*5350*/  BSSY B1, `(.L_x_196) ;  /* 0x0000006000017945 */ /* 0x000fe80003800000 */
[----:B------:R0:W-:Y:S01]  /*5360*/  @!P3 STG.E.U8 desc[UR36][R10.64+0x19], R39 ;  /* 0x000019270a00b986 */ /* 0x0001e2000c101124 */
[----:B------:R-:W-:Y:S05]  /*5370*/  @P5 BRA `(.L_x_197) ;  /* 0x00000000000c5947 */ /* 0x000fea0003800000 */
[----:B--2---:R-:W0:Y:S02]  /*5380*/  LDG.E.U8 R157, desc[UR36][R4.64+0x20] ;  /* 0x00002024049d7981 */ /* 0x004e24000c1e1100 */
[----:B0-----:R-:W-:-:S05]  /*5390*/  PRMT R9, R157, 0x8880, RZ ;  /* 0x000088809d097816 */ /* 0x001fca00000000ff */
[----:B------:R-:W-:-:S07]  /*53a0*/  IMAD R22, R9, R156, RZ ;  /* 0x0000009c09167224 */ /* 0x000fce00078e02ff */
.L_x_197:
[----:B------:R-:W-:Y:S05]  /*53b0*/  BSYNC B1 ;  /* 0x0000000000017941 */ /* 0x000fea0003800000 */
.L_x_196:
[----:B0-----:R-:W-:Y:S01]  /*53c0*/  @!P5 IMAD R9, R40, R155, R22 ;  /* 0x0000009b2809d224 */ /* 0x001fe200078e0216 */
[----:B------:R-:W-:Y:S04]  /*53d0*/  BSSY B1, `(.L_x_198) ;  /* 0x0000006000017945 */ /* 0x000fe80003800000 */
[----:B------:R0:W-:Y:S01]  /*53e0*/  @!P5 STG.E.U8 desc[UR36][R6.64+0x20], R9 ;  /* 0x000020090600d986 */ /* 0x0001e2000c101124 */
[----:B------:R-:W-:Y:S05]  /*53f0*/  @P1 BRA `(.L_x_199) ;  /* 0x00000000000c1947 */ /* 0x000fea0003800000 */
[----:B--2---:R-:W0:Y:S02]  /*5400*/  LDG.E.U8 R157, desc[UR36][R4.64+0x21] ;  /* 0x00002124049d7981 */ /* 0x004e24000c1e1100 */
[----:B0-----:R-:W-:-:S05]  /*5410*/  PRMT R9, R157, 0x8880, RZ ;  /* 0x000088809d097816 */ /* 0x001fca00000000ff */
[----:B------:R-:W-:-:S07]  /*5420*/  IMAD R22, R9, R156, RZ ;  /* 0x0000009c09167224 */ /* 0x000fce00078e02ff */
.L_x_199:
[----:B------:R-:W-:Y:S05]  /*5430*/  BSYNC B1 ;  /* 0x0000000000017941 */ /* 0x000fea0003800000 */
.L_x_198:
        /* <DEDUP_REMOVED lines=11> */
.L_x_201:
[----:B------:R-:W-:Y:S05]  /*54f0*/  BSYNC B1 ;  /* 0x0000000000017941 */ /* 0x000fea0003800000 */
.L_x_200:
[----:B0-----:R-:W-:Y:S01]  /*5500*/  @!P4 IMAD R9, R42, R155, R22 ;  /* 0x0000009b2a09c224 */ /* 0x001fe200078e0216 */
[----:B------:R-:W-:Y:S04]  /*5510*/  BSSY B1, `(.L_x_202) ;  /* 0x0000006000017945 */ /* 0x000fe80003800000 */
[----:B------:R0:W-:Y:S01]  /*5520*/  @!P4 STG.E.U8 desc[UR36][R10.64+0x20], R9 ;  /* 0x000020090a00c986 */ /* 0x0001e2000c101124 */
[----:B------:R-:W-:Y:S05]  /*5530*/  @P3 BRA `(.L_x_203) ;  /* 0x00000000000c3947 */ /* 0x000fea0003800000 */
[----:B--2---:R-:W0:Y:S02]  /*5540*/  LDG.E.U8 R157, desc[UR36][R12.64+0x21] ;  /* 0x000021240c9d7981 */ /* 0x004e24000c1e1100 */
[----:B0-----:R-:W-:-:S05]  /*5550*/  PRMT R9, R157, 0x8880, RZ ;  /* 0x000088809d097816 */ /* 0x001fca00000000ff */
[----:B------:R-:W-:-:S07]  /*5560*/  IMAD R22, R9, R156, RZ ;  /* 0x0000009c09167224 */ /* 0x000fce00078e02ff */
.L_x_203:
[----:B------:R-:W-:Y:S05]  /*5570*/  BSYNC B1 ;  /* 0x0000000000017941 */ /* 0x000fea0003800000 */
.L_x_202:
[----:B------:R-:W-:Y:S01]  /*5580*/  @!P3 IMAD R43, R43, R155, R22 ;  /* 0x0000009b2b2bb224 */ /* 0x000fe200078e0216 */
[----:B------:R-:W-:Y:S04]  /*5590*/  BSSY B1, `(.L_x_204) ;  /* 0x0000006000017945 */ /* 0x000fe80003800000 */
[----:B------:R0:W-:Y:S01]  /*55a0*/  @!P3 STG.E.U8 desc[UR36][R10.64+0x21], R43 ;  /* 0x0000212b0a00b986 */ /* 0x0001e2000c101124 */
[----:B------:R-:W-:Y:S05]  /*55b0*/  @P5 BRA `(.L_x_205) ;  /* 0x00000000000c5947 */ /* 0x000fea0003800000 */
[----:B--2---:R-:W0:Y:S02]  /*55c0*/  LDG.E.U8 R157, desc[UR36][R4.64+0x28] ;  /* 0x00002824049d7981 */ /* 0x004e24000c1e1100 */
[----:B0-----:R-:W-:-:S05]  /*55d0*/  PRMT R9, R157, 0x8880, RZ ;  /* 0x000088809d097816 */ /* 0x001fca00000000ff */
[----:B------:R-:W-:-:S07]  /*55e0*/  IMAD R22, R9, R156, RZ ;  /* 0x0000009c09167224 */ /* 0x000fce00078e02ff */
.L_x_205:
[----:B------:R-:W-:Y:S05]  /*55f0*/  BSYNC B1 ;  /* 0x0000000000017941 */ /* 0x000fea0003800000 */
.L_x_204:
[----:B0-----:R-:W-:Y:S01]  /*5600*/  @!P5 IMAD R9, R44, R155, R22 ;  /* 0x0000009b2c09d224 */ /* 0x001fe200078e0216 */
[----:B------:R-:W-:Y:S04]  /*5610*/  BSSY B1, `(.L_x_206) ;  /* 0x0000006000017945 */ /* 0x000fe80003800000 */
[----:B------:R0:W-:Y:S01]  /*5620*/  @!P5 STG.E.U8 desc[UR36][R6.64+0x28], R9 ;  /* 0x000028090600d986 */ /* 0x0001e2000c101124 */
[----:B------:R-:W-:Y:S05]  /*5630*/  @P1 BRA `(.L_x_207) ;  /* 0x00000000000c1947 */ /* 0x000fea0003800000 */
[----:B--2---:R-:W0:Y:S02]  /*5640*/  LDG.E.U8 R157, desc[UR36][R4.64+0x29] ;  /* 0x00002924049d7981 */ /* 0x004e24000c1e1100 */
[----:B0-----:R-:W-:-:S05]  /*5650*/  PRMT R9, R157, 0x8880, RZ ;  /* 0x000088809d097816 */ /* 0x001fca00000000ff */
[----:B------:R-:W-:-:S07]  /*5660*/  IMAD R22, R9, R156, RZ ;  /* 0x0000009c09167224 */ /* 0x000fce00078e02ff */
.L_x_207:
[----:B------:R-:W-:Y:S05]  /*5670*/  BSYNC B1 ;  /* 0x0000000000017941 */ /* 0x000fea0003800000 */
.L_x_206:
        /* <DEDUP_REMOVED lines=11> */
.L_x_209:
[----:B------:R-:W-:Y:S05]  /*5730*/  BSYNC B1 ;  /* 0x0000000000017941 */ /* 0x000fea0003800000 */
.L_x_208:
[----:B0-----:R-:W-:Y:S01]  /*5740*/  @!P4 IMAD R9, R46, R155, R22 ;  /* 0x0000009b2e09c224 */ /* 0x001fe200078e0216 */
[----:B------:R-:W-:Y:S04]  /*5750*/  BSSY B1, `(.L_x_210) ;  /* 0x0000006000017945 */ /* 0x000fe80003800000 */
[----:B------:R0:W-:Y:S01]  /*5760*/  @!P4 STG.E.U8 desc[UR36][R10.64+0x28], R9 ;  /* 0x000028090a00c986 */ /* 0x0001e2000c101124 */
[----:B------:R-:W-:Y:S05]  /*5770*/  @P3 BRA `(.L_x_211) ;  /* 0x00000000000c3947 */ /* 0x000fea0003800000 */
[----:B--2---:R-:W0:Y:S02]  /*5780*/  LDG.E.U8 R157, desc[UR36][R12.64+0x29] ;  /* 0x000029240c9d7981 */ /* 0x004e24000c1e1100 */
[----:B0-----:R-:W-:-:S05]  /*5790*/  PRMT R9, R157, 0x8880, RZ ;  /* 0x000088809d097816 */ /* 0x001fca00000000ff */
[----:B------:R-:W-:-:S07]  /*57a0*/  IMAD R22, R9, R156, RZ ;  /* 0x0000009c09167224 */ /* 0x000fce00078e02ff */
.L_x_211:
[----:B------:R-:W-:Y:S05]  /*57b0*/  BSYNC B1 ;  /* 0x0000000000017941 */ /* 0x000fea0003800000 */
.L_x_210:
[----:B------:R-:W-:Y:S01]  /*57c0*/  @!P3 IMAD R47, R47, R155, R22 ;  /* 0x0000009b2f2fb224 */ /* 0x000fe200078e0216 */
[----:B------:R-:W-:Y:S04]  /*57d0*/  BSSY B1, `(.L_x_212) ;  /* 0x0000006000017945 */ /* 0x000fe80003800000 */
[----:B------:R0:W-:Y:S01]  /*57e0*/  @!P3 STG.E.U8 desc[UR36][R10.64+0x29], R47 ;  /* 0x0000292f0a00b986 */ /* 0x0001e2000c101124 */
[----:B------:R-:W-:Y:S05]  /*57f0*/  @P5 BRA `(.L_x_213) ;  /* 0x00000000000c5947 */ /* 0x000fea0003800000 */
[----:B--2---:R-:W0:Y:S02]  /*5800*/  LDG.E.U8 R157, desc[UR36][R4.64+0x30] ;  /* 0x00003024049d7981 */ /* 0x004e24000c1e1100 */
[----:B0-----:R-:W-:-:S05]  /*5810*/  PRMT R9, R157, 0x8880, RZ ;  /* 0x000088809d097816 */ /* 0x001fca00000000ff */
[----:B------:R-:W-:-:S07]  /*5820*/  IMAD R22, R9, R156, RZ ;  /* 0x0000009c09167224 */ /* 0x000fce00078e02ff */
.L_x_213:
[----:B------:R-:W-:Y:S05]  /*5830*/  BSYNC B1 ;  /* 0x0000000000017941 */ /* 0x000fea0003800000 */
.L_x_212:
[----:B0-----:R-:W-:Y:S01]  /*5840*/  @!P5 IMAD R9, R48, R155, R22 ;  /* 0x0000009b3009d224 */ /* 0x001fe200078e0216 */
[----:B------:R-:W-:Y:S04]  /*5850*/  BSSY B1, `(.L_x_214) ;  /* 0x0000006000017945 */ /* 0x000fe80003800000 */
[----:B------:R0:W-:Y:S01]  /*5860*/  @!P5 STG.E.U8 desc[UR36][R6.64+0x30], R9 ;  /* 0x000030090600d986 */ /* 0x0001e2000c101124 */
[----:B------:R-:W-:Y:S05]  /*5870*/  @P1 BRA `(.L_x_215) ;  /* 0x00000000000c1947 */ /* 0x000fea0003800000 */
[----:B--2---:R-:W0:Y:S02]  /*5880*/  LDG.E.U8 R157, desc[UR36][R4.64+0x31] ;  /* 0x00003124049d7981 */ /* 0x004e24000c1e1100 */
[----:B0-----:R-:W-:-:S05]  /*5890*/  PRMT R9, R157, 0x8880, RZ ;  /* 0x000088809d097816 */ /* 0x001fca00000000ff */
[----:B------:R-:W-:-:S07]  /*58a0*/  IMAD R22, R9, R156, RZ ;  /* 0x0000009c09167224 */ /* 0x000fce00078e02ff */
.L_x_215:
[----:B------:R-:W-:Y:S05]  /*58b0*/  BSYNC B1 ;  /* 0x0000000000017941 */ /* 0x000fea0003800000 */
.L_x_214:
        /* <DEDUP_REMOVED lines=11> */
.L_x_217:
[----:B------:R-:W-:Y:S05]  /*5970*/  BSYNC B1 ;  /* 0x0000000000017941 */ /* 0x000fea0003800000 */
.L_x_216:
[----:B0-----:R-:W-:Y:S01]  /*5980*/  @!P4 IMAD R9, R50, R155, R22 ;  /* 0x0000009b3209c224 */ /* 0x001fe200078e0216 */
[----:B------:R-:W-:Y:S04]  /*5990*/  BSSY B1, `(.L_x_218) ;  /* 0x0000006000017945 */ /* 0x000fe80003800000 */
[----:B------:R0:W-:Y:S01]  /*59a0*/  @!P4 STG.E.U8 desc[UR36][R10.64+0x30], R9 ;  /* 0x000030090a00c986 */ /* 0x0001e2000c101124 */
[----:B------:R-:W-:Y:S05]  /*59b0*/  @P3 BRA `(.L_x_219) ;  /* 0x00000000000c3947 */ /* 0x000fea0003800000 */
[----:B--2---:R-:W0:Y:S02]  /*59c0*/  LDG.E.U8 R157, desc[UR36][R12.64+0x31] ;  /* 0x000031240c9d7981 */ /* 0x004e24000c1e1100 */
[----:B0-----:R-:W-:-:S05]  /*59d0*/  PRMT R9, R157, 0x8880, RZ ;  /* 0x000088809d097816 */ /* 0x001fca00000000ff */
[----:B------:R-:W-:-:S07]  /*59e0*/  IMAD R22, R9, R156, RZ ;  /* 0x0000009c09167224 */ /* 0x000fce00078e02ff */
.L_x_219:
[----:B------:R-:W-:Y:S05]  /*59f0*/  BSYNC B1 ;  /* 0x0000000000017941 */ /* 0x000fea0003800000 */
.L_x_218:
[----:B------:R-:W-:Y:S01]  /*5a00*/  @!P3 IMAD R51, R51, R155, R22 ;  /* 0x0000009b3333b224 */ /* 0x000fe200078e0216 */
[----:B------:R-:W-:Y:S04]  /*5a10*/  BSSY B1, `(.L_x_220) ;  /* 0x0000006000017945 */ /* 0x000fe80003800000 */
[----:B------:R0:W-:Y:S01]  /*5a20*/  @!P3 STG.E.U8 desc[UR36][R10.64+0x31], R51 ;  /* 0x000031330a00b986 */ /* 0x0001e2000c101124 */
[----:B------:R-:W-:Y:S05]  /*5a30*/  @P5 BRA `(.L_x_221) ;  /* 0x00000000000c5947 */ /* 0x000fea0003800000 */
[----:B--2---:R-:W0:Y:S02]  /*5a40*/  LDG.E.U8 R157, desc[UR36][R4.64+0x38] ;  /* 0x00003824049d7981 */ /* 0x004e24000c1e1100 */
[----:B0-----:R-:W-:-:S05]  /*5a50*/  PRMT R9, R157, 0x8880, RZ ;  /* 0x000088809d097816 */ /* 0x001fca00000000ff */
[----:B------:R-:W-:-:S07]  /*5a60*/  IMAD R22, R9, R156, RZ ;  /* 0x0000009c09167224 */ /* 0x000fce00078e02ff */
.L_x_221:
[----:B------:R-:W-:Y:S05]  /*5a70*/  BSYNC B1 ;  /* 0x0000000000017941 */ /* 0x000fea0003800000 */
.L_x_220:
[----:B0-----:R-:W-:Y:S01]  /*5a80*/  @!P5 IMAD R9, R52, R155, R22 ;  /* 0x0000009b3409d224 */ /* 0x001fe200078e0216 */
[----:B------:R-:W-:Y:S04]  /*5a90*/  BSSY B1, `(.L_x_222) ;  /* 0x0000006000017945 */ /* 0x000fe80003800000 */
[----:B------:R0:W-:Y:S01]  /*5aa0*/  @!P5 STG.E.U8 desc[UR36][R6.64+0x38], R9 ;  /* 0x000038090600d986 */ /* 0x0001e2000c101124 */
[----:B------:R-:W-:Y:S05]  /*5ab0*/  @P1 BRA `(.L_x_223) ;  /* 0x00000000000c1947 */ /* 0x000fea0003800000 */
[----:B--2---:R-:W0:Y:S02]  /*5ac0*/  LDG.E.U8 R157, desc[UR36][R4.64+0x39] ;  /* 0x00003924049d7981 */ /* 0x004e24000c1e1100 */
[----:B0-----:R-:W-:-:S05]  /*5ad0*/  PRMT R9, R157, 0x8880, RZ ;  /* 0x000088809d097816 */ /* 0x001fca00000000ff */
[----:B------:R-:W-:-:S07]  /*5ae0*/  IMAD R22, R9, R156, RZ ;  /* 0x0000009c09167224 */ /* 0x000fce00078e02ff */
.L_x_223:
[----:B------:R-:W-:Y:S05]  /*5af0*/  BSYNC B1 ;  /* 0x0000000000017941 */ /* 0x000fea0003800000 */
.L_x_222:
        /* <DEDUP_REMOVED lines=11> */
.L_x_225:
[----:B------:R-:W-:Y:S05]  /*5bb0*/  BSYNC B1 ;  /* 0x0000000000017941 */ /* 0x000fea0003800000 */
.L_x_224:
[----:B0-----:R-:W-:Y:S01]  /*5bc0*/  @!P4 IMAD R9, R54, R155, R22 ;  /* 0x0000009b3609c224 */ /* 0x001fe200078e0216 */
[----:B------:R-:W-:Y:S04]  /*5bd0*/  BSSY B1, `(.L_x_226) ;  /* 0x0000006000017945 */ /* 0x000fe80003800000 */
[----:B------:R0:W-:Y:S01]  /*5be0*/  @!P4 STG.E.U8 desc[UR36][R10.64+0x38], R9 ;  /* 0x000038090a00c986 */ /* 0x0001e2000c101124 */
[----:B------:R-:W-:Y:S05]  /*5bf0*/  @P3 BRA `(.L_x_227) ;  /* 0x00000000000c3947 */ /* 0x000fea0003800000 */
[----:B--2---:R-:W0:Y:S02]  /*5c00*/  LDG.E.U8 R157, desc[UR36][R12.64+0x39] ;  /* 0x000039240c9d7981 */ /* 0x004e24000c1e1100 */
[----:B0-----:R-:W-:-:S05]  /*5c10*/  PRMT R9, R157, 0x8880, RZ ;  /* 0x000088809d097816 */ /* 0x001fca00000000ff */
[----:B------:R-:W-:-:S07]  /*5c20*/  IMAD R22, R9, R156, RZ ;  /* 0x0000009c09167224 */ /* 0x000fce00078e02ff */
.L_x_227:
[----:B------:R-:W-:Y:S05]  /*5c30*/  BSYNC B1 ;  /* 0x0000000000017941 */ /* 0x000fea0003800000 */
.L_x_226:
[----:B------:R-:W-:Y:S01]  /*5c40*/  @!P3 IMAD R55, R55, R155, R22 ;  /* 0x0000009b3737b224 */ /* 0x000fe200078e0216 */
[----:B------:R-:W-:Y:S04]  /*5c50*/  BSSY B1, `(.L_x_228) ;  /* 0x0000006000017945 */ /* 0x000fe80003800000 */
[----:B------:R0:W-:Y:S01]  /*5c60*/  @!P3 STG.E.U8 desc[UR36][R10.64+0x39], R55 ;  /* 0x000039370a00b986 */ /* 0x0001e2000c101124 */
[----:B------:R-:W-:Y:S05]  /*5c70*/  @P5 BRA `(.L_x_229) ;  /* 0x00000000000c5947 */ /* 0x000fea0003800000 */
[----:B--2---:R-:W0:Y:S02]  /*5c80*/  LDG.E.U8 R157, desc[UR36][R4.64+0x40] ;  /* 0x00004024049d7981 */ /* 0x004e24000c1e1100 */
[----:B0-----:R-:W-:-:S05]  /*5c90*/  PRMT R9, R157, 0x8880, RZ ;  /* 0x000088809d097816 */ /* 0x001fca00000000ff */
[----:B------:R-:W-:-:S07]  /*5ca0*/  IMAD R22, R9, R156, RZ ;  /* 0x0000009c09167224 */ /* 0x000fce00078e02ff */
.L_x_229:
[----:B------:R-:W-:Y:S05]  /*5cb0*/  BSYNC B1 ;  /* 0x0000000000017941 */ /* 0x000fea0003800000 */
.L_x_228:
[----:B0-----:R-:W-:Y:S01]  /*5cc0*/  @!P5 IMAD R9, R56, R155, R22 ;  /* 0x0000009b3809d224 */ /* 0x001fe200078e0216 */
[----:B------:R-:W-:Y:S04]  /*5cd0*/  BSSY B1, `(.L_x_230) ;  /* 0x0000006000017945 */ /* 0x000fe80003800000 */
[----:B------:R0:W-:Y:S01]  /*5ce0*/  @!P5 STG.E.U8 desc[UR36][R6.64+0x40], R9 ;  /* 0x000040090600d986 */ /* 0x0001e2000c101124 */
[----:B------:R-:W-:Y:S05]  /*5cf0*/  @P1 BRA `(.L_x_231) ;  /* 0x00000000000c1947 */ /* 0x000fea0003800000 */
[----:B--2---:R-:W0:Y:S02]  /*5d00*/  LDG.E.U8 R157, desc[UR36][R4.64+0x41] ;  /* 0x00004124049d7981 */ /* 0x004e24000c1e1100 */
[----:B0-----:R-:W-:-:S05]  /*5d10*/  PRMT R9, R157, 0x8880, RZ ;  /* 0x000088809d097816 */ /* 0x001fca00000000ff */
[----:B------:R-:W-:-:S07]  /*5d20*/  IMAD R22, R9, R156, RZ ;  /* 0x0000009c09167224 */ /* 0x000fce00078e02ff */
.L_x_231:
[----:B------:R-:W-:Y:S05]  /*5d30*/  BSYNC B1 ;  /* 0x0000000000017941 */ /* 0x000fea0003800000 */
.L_x_230:
        /* <DEDUP_REMOVED lines=11> */
.L_x_233:
[----:B------:R-:W-:Y:S05]  /*5df0*/  BSYNC B1 ;  /* 0x0000000000017941 */ /* 0x000fea0003800000 */
.L_x_232:
[----:B0-----:R-:W-:Y:S01]  /*5e00*/  @!P4 IMAD R9, R58, R155, R22 ;  /* 0x0000009b3a09c224 */ /* 0x001fe200078e0216 */
[----:B------:R-:W-:Y:S04]  /*5e10*/  BSSY B1, `(.L_x_234) ;  /* 0x0000006000017945 */ /* 0x000fe80003800000 */
[----:B------:R0:W-:Y:S01]  /*5e20*/  @!P4 STG.E.U8 desc[UR36][R10.64+0x40], R9 ;  /* 0x000040090a00c986 */ /* 0x0001e2000c101124 */
[----:B------:R-:W-:Y:S05]  /*5e30*/  @P3 BRA `(.L_x_235) ;  /* 0x00000000000c3947 */ /* 0x000fea0003800000 */
[----:B--2---:R-:W0:Y:S02]  /*5e40*/  LDG.E.U8 R157, desc[UR36][R12.64+0x41] ;  /* 0x000041240c9d7981 */ /* 0x004e24000c1e1100 */
[----:B0-----:R-:W-:-:S05]  /*5e50*/  PRMT R9, R157, 0x8880, RZ ;  /* 0x000088809d097816 */ /* 0x001fca00000000ff */
[----:B------:R-:W-:-:S07]  /*5e60*/  IMAD R22, R9, R156, RZ ;  /* 0x0000009c09167224 */ /* 0x000fce00078e02ff */
.L_x_235:
[----:B------:R-:W-:Y:S05]  /*5e70*/  BSYNC B1 ;  /* 0x0000000000017941 */ /* 0x000fea0003800000 */
.L_x_234:
[----:B------:R-:W-:Y:S01]  /*5e80*/  @!P3 IMAD R59, R59, R155, R22 ;  /* 0x0000009b3b3bb224 */ /* 0x000fe200078e0216 */
[----:B------:R-:W-:Y:S04]  /*5e90*/  BSSY B1, `(.L_x_236) ;  /* 0x0000006000017945 */ /* 0x000fe80003800000 */
[----:B------:R0:W-:Y:S01]  /*5ea0*/  @!P3 STG.E.U8 desc[UR36][R10.64+0x41], R59 ;  /* 0x0000413b0a00b986 */ /* 0x0001e2000c101124 */
[----:B------:R-:W-:Y:S05]  /*5eb0*/  @P5 BRA `(.L_x_237) ;  /* 0x00000000000c5947 */ /* 0x000fea0003800000 */
[----:B--2---:R-:W0:Y:S02]  /*5ec0*/  LDG.E.U8 R157, desc[UR36][R4.64+0x48] ;  /* 0x00004824049d7981 */ /* 0x004e24000c1e1100 */
[----:B0-----:R-:W-:-:S05]  /*5ed0*/  PRMT R9, R157, 0x8880, RZ ;  /* 0x000088809d097816 */ /* 0x001fca00000000ff */
[----:B------:R-:W-:-:S07]  /*5ee0*/  IMAD R22, R9, R156, RZ ;  /* 0x0000009c09167224 */ /* 0x000fce00078e02ff */
.L_x_237:
[----:B------:R-:W-:Y:S05]  /*5ef0*/  BSYNC B1 ;  /* 0x0000000000017941 */ /* 0x000fea0003800000 */
.L_x_236:
[----:B0-----:R-:W-:Y:S01]  /*5f00*/  @!P5 IMAD R9, R60, R155, R22 ;  /* 0x0000009b3c09d224 */ /* 0x001fe200078e0216 */
[----:B------:R-:W-:Y:S04]  /*5f10*/  BSSY B1, `(.L_x_238) ;  /* 0x0000006000017945 */ /* 0x000fe80003800000 */
[----:B------:R0:W-:Y:S01]  /*5f20*/  @!P5 STG.E.U8 desc[UR36][R6.64+0x48], R9 ;  /* 0x000048090600d986 */ /* 0x0001e2000c101124 */
[----:B------:R-:W-:Y:S05]  /*5f30*/  @P1 BRA `(.L_x_239) ;  /* 0x00000000000c1947 */ /* 0x000fea0003800000 */
[----:B--2---:R-:W0:Y:S02]  /*5f40*/  LDG.E.U8 R157, desc[UR36][R4.64+0x49] ;  /* 0x00004924049d7981 */ /* 0x004e24000c1e1100 */
[----:B0-----:R-:W-:-:S05]  /*5f50*/  PRMT R9, R157, 0x8880, RZ ;  /* 0x000088809d097816 */ /* 0x001fca00000000ff */
[----:B------:R-:W-:-:S07]  /*5f60*/  IMAD R22, R9, R156, RZ ;  /* 0x0000009c09167224 */ /* 0x000fce00078e02ff */
.L_x_239:
[----:B------:R-:W-:Y:S05]  /*5f70*/  BSYNC B1 ;  /* 0x0000000000017941 */ /* 0x000fea0003800000 */
.L_x_238:
        /* <DEDUP_REMOVED lines=11> */
.L_x_241:
[----:B------:R-:W-:Y:S05]  /*6030*/  BSYNC B1 ;  /* 0x0000000000017941 */ /* 0x000fea0003800000 */
.L_x_240:
[----:B0-----:R-:W-:Y:S01]  /*6040*/  @!P4 IMAD R9, R62, R155, R22 ;  /* 0x0000009b3e09c224 */ /* 0x001fe200078e0216 */
[----:B------:R-:W-:Y:S04]  /*6050*/  BSSY B1, `(.L_x_242) ;  /* 0x0000006000017945 */ /* 0x000fe80003800000 */
[----:B------:R0:W-:Y:S01]  /*6060*/  @!P4 STG.E.U8 desc[UR36][R10.64+0x48], R9 ;  /* 0x000048090a00c986 */ /* 0x0001e2000c101124 */
[----:B------:R-:W-:Y:S05]  /*6070*/  @P3 BRA `(.L_x_243) ;  /* 0x00000000000c3947 */ /* 0x000fea0003800000 */
[----:B--2---:R-:W0:Y:S02]  /*6080*/  LDG.E.U8 R157, desc[UR36][R12.64+0x49] ;  /* 0x000049240c9d7981 */ /* 0x004e24000c1e1100 */
[----:B0-----:R-:W-:-:S05]  /*6090*/  PRMT R9, R157, 0x8880, RZ ;  /* 0x000088809d097816 */ /* 0x001fca00000000ff */
[----:B------:R-:W-:-:S07]  /*60a0*/  IMAD R22, R9, R156, RZ ;  /* 0x0000009c09167224 */ /* 0x000fce00078e02ff */
.L_x_243:
[----:B------:R-:W-:Y:S05]  /*60b0*/  BSYNC B1 ;  /* 0x0000000000017941 */ /* 0x000fea0003800000 */
.L_x_242:
[----:B------:R-:W-:Y:S01]  /*60c0*/  @!P3 IMAD R63, R63, R155, R22 ;  /* 0x0000009b3f3fb224 */ /* 0x000fe200078e0216 */
[----:B------:R-:W-:Y:S04]  /*60d0*/  BSSY B1, `(.L_x_244) ;  /* 0x0000006000017945 */ /* 0x000fe80003800000 */
[----:B------:R0:W-:Y:S01]  /*60e0*/  @!P3 STG.E.U8 desc[UR36][R10.64+0x49], R63 ;  /* 0x0000493f0a00b986 */ /* 0x0001e2000c101124 */
[----:B------:R-:W-:Y:S05]  /*60f0*/  @P5 BRA `(.L_x_245) ;  /* 0x00000000000c5947 */ /* 0x000fea0003800000 */
[----:B--2---:R-:W0:Y:S02]  /*6100*/  LDG.E.U8 R157, desc[UR36][R4.64+0x50] ;  /* 0x00005024049d7981 */ /* 0x004e24000c1e1100 */
[----:B0-----:R-:W-:-:S05]  /*6110*/  PRMT R9, R157, 0x8880, RZ ;  /* 0x000088809d097816 */ /* 0x001fca00000000ff */
[----:B------:R-:W-:-:S07]  /*6120*/  IMAD R22, R9, R156, RZ ;  /* 0x0000009c09167224 */ /* 0x000fce00078e02ff */
.L_x_245:
[----:B------:R-:W-:Y:S05]  /*6130*/  BSYNC B1 ;  /* 0x0000000000017941 */ /* 0x000fea0003800000 */
.L_x_244:
[----:B0-----:R-:W-:Y:S01]  /*6140*/  @!P5 IMAD R9, R64, R155, R22 ;  /* 0x0000009b4009d224 */ /* 0x001fe200078e0216 */
[----:B------:R-:W-:Y:S04]  /*6150*/  BSSY B1, `(.L_x_246) ;  /* 0x0000006000017945 */ /* 0x000fe80003800000 */
[----:B------:R0:W-:Y:S01]  /*6160*/  @!P5 STG.E.U8 desc[UR36][R6.64+0x50], R9 ;  /* 0x000050090600d986 */ /* 0x0001e2000c101124 */
[----:B------:R-:W-:Y:S05]  /*6170*/  @P1 BRA `(.L_x_247) ;  /* 0x00000000000c1947 */ /* 0x000fea0003800000 */
[----:B--2---:R-:W0:Y:S02]  /*6180*/  LDG.E.U8 R157, desc[UR36][R4.64+0x51] ;  /* 0x00005124049d7981 */ /* 0x004e24000c1e1100 */
[----:B0-----:R-:W-:-:S05]  /*6190*/  PRMT R9, R157, 0x8880, RZ ;  /* 0x000088809d097816 */ /* 0x001fca00000000ff */
[----:B------:R-:W-:-:S07]  /*61a0*/  IMAD R22, R9, R156, RZ ;  /* 0x0000009c09167224 */ /* 0x000fce00078e02ff */
.L_x_247:
[----:B------:R-:W-:Y:S05]  /*61b0*/  BSYNC B1 ;  /* 0x0000000000017941 */ /* 0x000fea0003800000 */
.L_x_246:
        /* <DEDUP_REMOVED lines=11> */
.L_x_249:
[----:B------:R-:W-:Y:S05]  /*6270*/  BSYNC B1 ;  /* 0x0000000000017941 */ /* 0x000fea0003800000 */
.L_x_248:
[----:B0-----:R-:W-:Y:S01]  /*6280*/  @!P4 IMAD R9, R66, R155, R22 ;  /* 0x0000009b4209c224 */ /* 0x001fe200078e0216 */
[----:B------:R-:W-:Y:S04]  /*6290*/  BSSY B1, `(.L_x_250) ;  /* 0x0000006000017945 */ /* 0x000fe80003800000 */
[----:B------:R0:W-:Y:S01]  /*62a0*/  @!P4 STG.E.U8 desc[UR36][R10.64+0x50], R9 ;  /* 0x000050090a00c986 */ /* 0x0001e2000c101124 */
[----:B------:R-:W-:Y:S05]  /*62b0*/  @P3 BRA `(.L_x_251) ;  /* 0x00000000000c3947 */ /* 0x000fea0003800000 */
[----:B--2---:R-:W0:Y:S02]  /*62c0*/  LDG.E.U8 R157, desc[UR36][R12.64+0x51] ;  /* 0x000051240c9d7981 */ /* 0x004e24000c1e1100 */
[----:B0-----:R-:W-:-:S05]  /*62d0*/  PRMT R9, R157, 0x8880, RZ ;  /* 0x000088809d097816 */ /* 0x001fca00000000ff */
[----:B------:R-:W-:-:S07]  /*62e0*/  IMAD R22, R9, R156, RZ ;  /* 0x0000009c09167224 */ /* 0x000fce00078e02ff */
.L_x_251:
[----:B------:R-:W-:Y:S05]  /*62f0*/  BSYNC B1 ;  /* 0x0000000000017941 */ /* 0x000fea0003800000 */
.L_x_250:
[----:B------:R-:W-:Y:S01]  /*6300*/  @!P3 IMAD R67, R67, R155, R22 ;  /* 0x0000009b4343b224 */ /* 0x000fe200078e0216 */
[----:B------:R-:W-:Y:S04]  /*6310*/  BSSY B1, `(.L_x_252) ;  /* 0x0000006000017945 */ /* 0x000fe80003800000 */
[----:B------:R0:W-:Y:S01]  /*6320*/  @!P3 STG.E.U8 desc[UR36][R10.64+0x51], R67 ;  /* 0x000051430a00b986 */ /* 0x0001e2000c101124 */
[----:B------:R-:W-:Y:S05]  /*6330*/  @P5 BRA `(.L_x_253) ;  /* 0x00000000000c5947 */ /* 0x000fea0003800000 */
[----:B--2---:R-:W0:Y:S02]  /*6340*/  LDG.E.U8 R157, desc[UR36][R4.64+0x58] ;  /* 0x00005824049d7981 */ /* 0x004e24000c1e1100 */
[----:B0-----:R-:W-:-:S05]  /*6350*/  PRMT R9, R157, 0x8880, RZ ;  /* 0x000088809d097816 */ /* 0x001fca00000000ff */
[----:B------:R-:W-:-:S07]  /*6360*/  IMAD R22, R9, R156, RZ ;  /* 0x0000009c09167224 */ /* 0x000fce00078e02ff */
.L_x_253:
[----:B------:R-:W-:Y:S05]  /*6370*/  BSYNC B1 ;  /* 0x0000000000017941 */ /* 0x000fea0003800000 */
.L_x_252:
[----:B0-----:R-:W-:Y:S01]  /*6380*/  @!P5 IMAD R9, R68, R155, R22 ;  /* 0x0000009b4409d224 */ /* 0x001fe200078e0216 */
[----:B------:R-:W-:Y:S04]  /*6390*/  BSSY B1, `(.L_x_254) ;  /* 0x0000006000017945 */ /* 0x000fe80003800000 */
[----:B------:R0:W-:Y:S01]  /*63a0*/  @!P5 STG.E.U8 desc[UR36][R6.64+0x58], R9 ;  /* 0x000058090600d986 */ /* 0x0001e2000c101124 */
[----:B------:R-:W-:Y:S05]  /*63b0*/  @P1 BRA `(.L_x_255) ;  /* 0x00000000000c1947 */ /* 0x000fea0003800000 */
[----:B--2---:R-:W0:Y:S02]  /*63c0*/  LDG.E.U8 R157, desc[UR36][R4.64+0x59] ;  /* 0x00005924049d7981 */ /* 0x004e24000c1e1100 */
[----:B0-----:R-:W-:-:S05]  /*63d0*/  PRMT R9, R157, 0x8880, RZ ;  /* 0x000088809d097816 */ /* 0x001fca00000000ff */
[----:B------:R-:W-:-:S07]  /*63e0*/  IMAD R22, R9, R156, RZ ;  /* 0x0000009c09167224 */ /* 0x000fce00078e02ff */
.L_x_255:
[----:B------:R-:W-:Y:S05]  /*63f0*/  BSYNC B1 ;  /* 0x0000000000017941 */ /* 0x000fea0003800000 */
.L_x_254:
        /* <DEDUP_REMOVED lines=11> */
.L_x_257:
[----:B------:R-:W-:Y:S05]  /*64b0*/  BSYNC B1 ;  /* 0x0000000000017941 */ /* 0x000fea0003800000 */
.L_x_256:
[----:B0-----:R-:W-:Y:S01]  /*64c0*/  @!P4 IMAD R9, R70, R155, R22 ;  /* 0x0000009b4609c224 */ /* 0x001fe200078e0216 */
[----:B------:R-:W-:Y:S04]  /*64d0*/  BSSY B1, `(.L_x_258) ;  /* 0x0000006000017945 */ /* 0x000fe80003800000 */
[----:B------:R0:W-:Y:S01]  /*64e0*/  @!P4 STG.E.U8 desc[UR36][R10.64+0x58], R9 ;  /* 0x000058090a00c986 */ /* 0x0001e2000c101124 */
[----:B------:R-:W-:Y:S05]  /*64f0*/  @P3 BRA `(.L_x_259) ;  /* 0x00000000000c3947 */ /* 0x000fea0003800000 */
[----:B--2---:R-:W0:Y:S02]  /*6500*/  LDG.E.U8 R157, desc[UR36][R12.64+0x59] ;  /* 0x000059240c9d7981 */ /* 0x004e24000c1e1100 */
[----:B0-----:R-:W-:-:S05]  /*6510*/  PRMT R9, R157, 0x8880, RZ ;  /* 0x000088809d097816 */ /* 0x001fca00000000ff */
[----:B------:R-:W-:-:S07]  /*6520*/  IMAD R22, R9, R156, RZ ;  /* 0x0000009c09167224 */ /* 0x000fce00078e02ff */
.L_x_259:
[----:B------:R-:W-:Y:S05]  /*6530*/  BSYNC B1 ;  /* 0x0000000000017941 */ /* 0x000fea0003800000 */
.L_x_258:
[----:B------:R-:W-:Y:S01]  /*6540*/  @!P3 IMAD R71, R71, R155, R22 ;  /* 0x0000009b4747b224 */ /* 0x000fe200078e0216 */
[----:B------:R-:W-:Y:S04]  /*6550*/  BSSY B1, `(.L_x_260) ;  /* 0x0000006000017945 */ /* 0x000fe80003800000 */
[----:B------:R0:W-:Y:S01]  /*6560*/  @!P3 STG.E.U8 desc[UR36][R10.64+0x59], R71 ;  /* 0x000059470a00b986 */ /* 0x0001e2000c101124 */
[----:B------:R-:W-:Y:S05]  /*6570*/  @P5 BRA `(.L_x_261) ;  /* 0x00000000000c5947 */ /* 0x000fea0003800000 */
[----:B--2---:R-:W0:Y:S02]  /*6580*/  LDG.E.U8 R157, desc[UR36][R4.64+0x60] ;  /* 0x00006024049d7981 */ /* 0x004e24000c1e1100 */
[----:B0-----:R-:W-:-:S05]  /*6590*/  PRMT R9, R157, 0x8880, RZ ;  /* 0x000088809d097816 */ /* 0x001fca00000000ff */
[----:B------:R-:W-:-:S07]  /*65a0*/  IMAD R22, R9, R156, RZ ;  /* 0x0000009c09167224 */ /* 0x000fce00078e02ff */
.L_x_261:
[----:B------:R-:W-:Y:S05]  /*65b0*/  BSYNC B1 ;  /* 0x0000000000017941 */ /* 0x000fea0003800000 */
.L_x_260:
[----:B0-----:R-:W-:Y:S01]  /*65c0*/  @!P5 IMAD R9, R72, R155, R22 ;  /* 0x0000009b4809d224 */ /* 0x001fe200078e0216 */
[----:B------:R-:W-:Y:S04]  /*65d0*/  BSSY B1, `(.L_x_262) ;  /* 0x0000006000017945 */ /* 0x000fe80003800000 */
[----:B------:R0:W-:Y:S01]  /*65e0*/  @!P5 STG.E.U8 desc[UR36][R6.64+0x60], R9 ;  /* 0x000060090600d986 */ /* 0x0001e2000c101124 */
[----:B------:R-:W-:Y:S05]  /*65f0*/  @P1 BRA `(.L_x_263) ;  /* 0x00000000000c1947 */ /* 0x000fea0003800000 */
[----:B--2---:R-:W0:Y:S02]  /*6600*/  LDG.E.U8 R157, desc[UR36][R4.64+0x61] ;  /* 0x00006124049d7981 */ /* 0x004e24000c1e1100 */
[----:B0-----:R-:W-:-:S05]  /*6610*/  PRMT R9, R157, 0x8880, RZ ;  /* 0x000088809d097816 */ /* 0x001fca00000000ff */
[----:B------:R-:W-:-:S07]  /*6620*/  IMAD R22, R9, R156, RZ ;  /* 0x0000009c09167224 */ /* 0x000fce00078e02ff */
.L_x_263:
[----:B------:R-:W-:Y:S05]  /*6630*/  BSYNC B1 ;  /* 0x0000000000017941 */ /* 0x000fea0003800000 */
.L_x_262:
        /* <DEDUP_REMOVED lines=11> */
.L_x_265:
[----:B------:R-:W-:Y:S05]  /*66f0*/  BSYNC B1 ;  /* 0x0000000000017941 */ /* 0x000fea0003800000 */
.L_x_264:
[----:B0-----:R-:W-:Y:S01]  /*6700*/  @!P4 IMAD R9, R74, R155, R22 ;  /* 0x0000009b4a09c224 */ /* 0x001fe200078e0216 */
[----:B------:R-:W-:Y:S04]  /*6710*/  BSSY B1, `(.L_x_266) ;  /* 0x0000006000017945 */ /* 0x000fe80003800000 */
[----:B------:R0:W-:Y:S01]  /*6720*/  @!P4 STG.E.U8 desc[UR36][R10.64+0x60], R9 ;  /* 0x000060090a00c986 */ /* 0x0001e2000c101124 */
[----:B------:R-:W-:Y:S05]  /*6730*/  @P3 BRA `(.L_x_267) ;  /* 0x00000000000c3947 */ /* 0x000fea0003800000 */
[----:B--2---:R-:W0:Y:S02]  /*6740*/  LDG.E.U8 R157, desc[UR36][R12.64+0x61] ;  /* 0x000061240c9d7981 */ /* 0x004e24000c1e1100 */
[----:B0-----:R-:W-:-:S05]  /*6750*/  PRMT R9, R157, 0x8880, RZ ;  /* 0x000088809d097816 */ /* 0x001fca00000000ff */
[----:B------:R-:W-:-:S07]  /*6760*/  IMAD R22, R9, R156, RZ ;  /* 0x0000009c09167224 */ /* 0x000fce00078e02ff */
.L_x_267:
[----:B------:R-:W-:Y:S05]  /*6770*/  BSYNC B1 ;  /* 0x0000000000017941 */ /* 0x000fea0003800000 */
.L_x_266:
[----:B------:R-:W-:Y:S01]  /*6780*/  @!P3 IMAD R75, R75, R155, R22 ;  /* 0x0000009b4b4bb224 */ /* 0x000fe200078e0216 */
[----:B------:R-:W-:Y:S04]  /*6790*/  BSSY B1, `(.L_x_268) ;  /* 0x0000006000017945 */ /* 0x000fe80003800000 */
[----:B------:R0:W-:Y:S01]  /*67a0*/  @!P3 STG.E.U8 desc[UR36][R10.64+0x61], R75 ;  /* 0x0000614b0a00b986 */ /* 0x0001e2000c101124 */
[----:B------:R-:W-:Y:S05]  /*67b0*/  @P5 BRA `(.L_x_269) ;  /* 0x00000000000c5947 */ /* 0x000fea0003800000 */
[----:B--2---:R-:W0:Y:S02]  /*67c0*/  LDG.E.U8 R157, desc[UR36][R4.64+0x68] ;  /* 0x00006824049d7981 */ /* 0x004e24000c1e1100 */
[----:B0-----:R-:W-:-:S05]  /*67d0*/  PRMT R9, R157, 0x8880, RZ ;  /* 0x000088809d097816 */ /* 0x001fca00000000ff */
[----:B------:R-:W-:-:S07]  /*67e0*/  IMAD R22, R9, R156, RZ ;  /* 0x0000009c09167224 */ /* 0x000fce00078e02ff */
.L_x_269:
[----:B------:R-:W-:Y:S05]  /*67f0*/  BSYNC B1 ;  /* 0x0000000000017941 */ /* 0x000fea0003800000 */
.L_x_268:
[----:B0-----:R-:W-:Y:S01]  /*6800*/  @!P5 IMAD R9, R76, R155, R22 ;  /* 0x0000009b4c09d224 */ /* 0x001fe200078e0216 */
[----:B------:R-:W-:Y:S04]  /*6810*/  BSSY B1, `(.L_x_270) ;  /* 0x0000006000017945 */ /* 0x000fe80003800000 */
[----:B------:R0:W-:Y:S01]  /*6820*/  @!P5 STG.E.U8 desc[UR36][R6.64+0x68], R9 ;  /* 0x000068090600d986 */ /* 0x0001e2000c101124 */
[----:B------:R-:W-:Y:S05]  /*6830*/  @P1 BRA `(.L_x_271) ;  /* 0x00000000000c1947 */ /* 0x000fea0003800000 */
[----:B--2---:R-:W0:Y:S02]  /*6840*/  LDG.E.U8 R157, desc[UR36][R4.64+0x69] ;  /* 0x00006924049d7981 */ /* 0x004e24000c1e1100 */
[----:B0-----:R-:W-:-:S05]  /*6850*/  PRMT R9, R157, 0x8880, RZ ;  /* 0x000088809d097816 */ /* 0x001fca00000000ff */
[----:B------:R-:W-:-:S07]  /*6860*/  IMAD R22, R9, R156, RZ ;  /* 0x0000009c09167224 */ /* 0x000fce00078e02ff */
.L_x_271:
[----:B------:R-:W-:Y:S05]  /*6870*/  BSYNC B1 ;  /* 0x0000000000017941 */ /* 0x000fea0003800000 */
.L_x_270:
        /* <DEDUP_REMOVED lines=11> */
.L_x_273:
[----:B------:R-:W-:Y:S05]  /*6930*/  BSYNC B1 ;  /* 0x0000000000017941 */ /* 0x000fea0003800000 */
.L_x_272:
[----:B0-----:R-:W-:Y:S01]  /*6940*/  @!P4 IMAD R9, R78, R155, R22 ;  /* 0x0000009b4e09c224 */ /* 0x001fe200078e0216 */
[----:B------:R-:W-:Y:S04]  /*6950*/  BSSY B1, `(.L_x_274) ;  /* 0x0000006000017945 */ /* 0x000fe80003800000 */
[----:B------:R0:W-:Y:S01]  /*6960*/  @!P4 STG.E.U8 desc[UR36][R10.64+0x68], R9 ;  /* 0x000068090a00c986 */ /* 0x0001e2000c101124 */
[----:B------:R-:W-:Y:S05]  /*6970*/  @P3 BRA `(.L_x_275) ;  /* 0x00000000000c3947 */ /* 0x000fea0003800000 */
[----:B--2---:R-:W0:Y:S02]  /*6980*/  LDG.E.U8 R157, desc[UR36][R12.64+0x69] ;  /* 0x000069240c9d7981 */ /* 0x004e24000c1e1100 */
[----:B0-----:R-:W-:-:S05]  /*6990*/  PRMT R9, R157, 0x8880, RZ ;  /* 0x000088809d097816 */ /* 0x001fca00000000ff */
[----:B------:R-:W-:-:S07]  /*69a0*/  IMAD R22, R9, R156, RZ ;  /* 0x0000009c09167224 */ /* 0x000fce00078e02ff */
.L_x_275:
[----:B------:R-:W-:Y:S05]  /*69b0*/  BSYNC B1 ;  /* 0x0000000000017941 */ /* 0x000fea0003800000 */
.L_x_274:
[----:B------:R-:W-:Y:S01]  /*69c0*/  @!P3 IMAD R79, R79, R155, R22 ;  /* 0x0000009b4f4fb224 */ /* 0x000fe200078e0216 */
[----:B------:R-:W-:Y:S04]  /*69d0*/  BSSY B1, `(.L_x_276) ;  /* 0x0000006000017945 */ /* 0x000fe80003800000 */
[----:B------:R0:W-:Y:S01]  /*69e0*/  @!P3 STG.E.U8 desc[UR36][R10.64+0x69], R79 ;  /* 0x0000694f0a00b986 */ /* 0x0001e2000c101124 */
[----:B------:R-:W-:Y:S05]  /*69f0*/  @P5 BRA `(.L_x_277) ;  /* 0x00000000000c5947 */ /* 0x000fea0003800000 */
[----:B--2---:R-:W0:Y:S02]  /*6a00*/  LDG.E.U8 R157, desc[UR36][R4.64+0x70] ;  /* 0x00007024049d7981 */ /* 0x004e24000c1e1100 */
[----:B0-----:R-:W-:-:S05]  /*6a10*/  PRMT R9, R157, 0x8880, RZ ;  /* 0x000088809d097816 */ /* 0x001fca00000000ff */
[----:B------:R-:W-:-:S07]  /*6a20*/  IMAD R22, R9, R156, RZ ;  /* 0x0000009c09167224 */ /* 0x000fce00078e02ff */
.L_x_277:
[----:B------:R-:W-:Y:S05]  /*6a30*/  BSYNC B1 ;  /* 0x0000000000017941 */ /* 0x000fea0003800000 */
.L_x_276:
[----:B0-----:R-:W-:Y:S01]  /*6a40*/  @!P5 IMAD R9, R80, R155, R22 ;  /* 0x0000009b5009d224 */ /* 0x001fe200078e0216 */
[----:B------:R-:W-:Y:S04]  /*6a50*/  BSSY B1, `(.L_x_278) ;  /* 0x0000006000017945 */ /* 0x000fe80003800000 */
[----:B------:R0:W-:Y:S01]  /*6a60*/  @!P5 STG.E.U8 desc[UR36][R6.64+0x70], R9 ;  /* 0x000070090600d986 */ /* 0x0001e2000c101124 */
[----:B------:R-:W-:Y:S05]  /*6a70*/  @P1 BRA `(.L_x_279) ;  /* 0x00000000000c1947 */ /* 0x000fea0003800000 */
[----:B--2---:R-:W0:Y:S02]  /*6a80*/  LDG.E.U8 R157, desc[UR36][R4.64+0x71] ;  /* 0x00007124049d7981 */ /* 0x004e24000c1e1100 */
[----:B0-----:R-:W-:-:S05]  /*6a90*/  PRMT R9, R157, 0x8880, RZ ;  /* 0x000088809d097816 */ /* 0x001fca00000000ff */
[----:B------:R-:W-:-:S07]  /*6aa0*/  IMAD R22, R9, R156, RZ ;  /* 0x0000009c09167224 */ /* 0x000fce00078e02ff */
.L_x_279:
[----:B------:R-:W-:Y:S05]  /*6ab0*/  BSYNC B1 ;  /* 0x0000000000017941 */ /* 0x000fea0003800000 */
.L_x_278:
[----:B------:R-:W-:Y:S01]  /*6ac0*/  ISETP.LT.OR P4, PT, R3, 0x71, !P0 ;  /* 0x000000710300780c */ /* 0x000fe20004781670 */
[----:B------:R-:W-:Y:S01]  /*6ad0*/  @!P1 IMAD R81, R81, R155, R22 ;  /* 0x0000009b51519224 */ /* 0x000fe200078e0216 */
[----:B------:R-:W-:Y:S01]  /*6ae0*/  BSSY B1, `(.L_x_280) ;  /* 0x000000a000017945 */ /* 0x000fe20003800000 */
[C---:B------:R-:W-:Y:S02]  /*6af0*/  ISETP.LT.OR P3, PT, R3.reuse, 0x72, !P0 ;  /* 0x000000720300780c */ /* 0x040fe40004761670 */
        /* <DEDUP_REMOVED lines=8> */
.L_x_281:
[----:B------:R-:W-:Y:S05]  /*6b80*/  BSYNC B1 ;  /* 0x0000000000017941 */ /* 0x000fea0003800000 */
.L_x_280:
[----:B0-----:R-:W-:Y:S01]  /*6b90*/  @!P4 IMAD R9, R82, R155, R22 ;  /* 0x0000009b5209c224 */ /* 0x001fe200078e0216 */
[----:B------:R-:W-:Y:S04]  /*6ba0*/  BSSY B1, `(.L_x_282) ;  /* 0x0000006000017945 */ /* 0x000fe80003800000 */
[----:B------:R0:W-:Y:S01]  /*6bb0*/  @!P4 STG.E.U8 desc[UR36][R10.64+0x70], R9 ;  /* 0x000070090a00c986 */ /* 0x0001e2000c101124 */
[----:B------:R-:W-:Y:S05]  /*6bc0*/  @P3 BRA `(.L_x_283) ;  /* 0x00000000000c3947 */ /* 0x000fea0003800000 */
[----:B--2---:R-:W0:Y:S02]  /*6bd0*/  LDG.E.U8 R157, desc[UR36][R12.64+0x71] ;  /* 0x000071240c9d7981 */ /* 0x004e24000c1e1100 */
[----:B0-----:R-:W-:-:S05]  /*6be0*/  PRMT R9, R157, 0x8880, RZ ;  /* 0x000088809d097816 */ /* 0x001fca00000000ff */
[----:B------:R-:W-:-:S07]  /*6bf0*/  IMAD R22, R9, R156, RZ ;  /* 0x0000009c09167224 */ /* 0x000fce00078e02ff */
.L_x_283:
[----:B------:R-:W-:Y:S05]  /*6c00*/  BSYNC B1 ;  /* 0x0000000000017941 */ /* 0x000fea0003800000 */
.L_x_282:
[----:B------:R-:W-:Y:S01]  /*6c10*/  @!P3 IMAD R83, R83, R155, R22 ;  /* 0x0000009b5353b224 */ /* 0x000fe200078e0216 */
[----:B------:R-:W-:Y:S04]  /*6c20*/  BSSY B1, `(.L_x_284) ;  /* 0x0000006000017945 */ /* 0x000fe80003800000 */
[----:B------:R0:W-:Y:S01]  /*6c30*/  @!P3 STG.E.U8 desc[UR36][R10.64+0x71], R83 ;  /* 0x000071530a00b986 */ /* 0x0001e2000c101124 */
[----:B------:R-:W-:Y:S05]  /*6c40*/  @P1 BRA `(.L_x_285) ;  /* 0x00000000000c1947 */ /* 0x000fea0003800000 */
[----:B--2---:R-:W0:Y:S02]  /*6c50*/  LDG.E.U8 R157, desc[UR36][R4.64+0x78] ;  /* 0x00007824049d7981 */ /* 0x004e24000c1e1100 */
[----:B0-----:R-:W-:-:S05]  /*6c60*/  PRMT R9, R157, 0x8880, RZ ;  /* 0x000088809d097816 */ /* 0x001fca00000000ff */
[----:B------:R-:W-:-:S07]  /*6c70*/  IMAD R22, R9, R156, RZ ;  /* 0x0000009c09167224 */ /* 0x000fce00078e02ff */
.L_x_285:
[----:B------:R-:W-:Y:S05]  /*6c80*/  BSYNC B1 ;  /* 0x0000000000017941 */ /* 0x000fea0003800000 */
.L_x_284:
[----:B0-----:R-:W-:Y:S01]  /*6c90*/  @!P1 IMAD R9, R84, R155, R22 ;  /* 0x0000009b54099224 */ /* 0x001fe200078e0216 */
[----:B------:R-:W-:Y:S04]  /*6ca0*/  BSSY B1, `(.L_x_286) ;  /* 0x0000006000017945 */ /* 0x000fe80003800000 */
[----:B------:R0:W-:Y:S01]  /*6cb0*/  @!P1 STG.E.U8 desc[UR36][R6.64+0x78], R9 ;  /* 0x0000780906009986 */ /* 0x0001e2000c101124 */
[----:B------:R-:W-:Y:S05]  /*6cc0*/  @P2 BRA `(.L_x_287) ;  /* 0x00000000000c2947 */ /* 0x000fea0003800000 */
[----:B--2---:R-:W0:Y:S02]  /*6cd0*/  LDG.E.U8 R157, desc[UR36][R4.64+0x79] ;  /* 0x00007924049d7981 */ /* 0x004e24000c1e1100 */
[----:B0-----:R-:W-:-:S05]  /*6ce0*/  PRMT R9, R157, 0x8880, RZ ;  /* 0x000088809d097816 */ /* 0x001fca00000000ff */
[----:B------:R-:W-:-:S07]  /*6cf0*/  IMAD R22, R9, R156, RZ ;  /* 0x0000009c09167224 */ /* 0x000fce00078e02ff */
.L_x_287:
[----:B------:R-:W-:Y:S05]  /*6d00*/  BSYNC B1 ;  /* 0x0000000000017941 */ /* 0x000fea0003800000 */
.L_x_286:
[----:B------:R-:W-:Y:S01]  /*6d10*/  @!P2 IMAD R85, R85, R155, R22 ;  /* 0x0000009b5555a224 */ /* 0x000fe200078e0216 */
[----:B------:R-:W-:Y:S04]  /*6d20*/  BSSY B1, `(.L_x_288) ;  /* 0x0000006000017945 */ /* 0x000fe80003800000 */
[----:B------:R0:W-:Y:S01]  /*6d30*/  @!P2 STG.E.U8 desc[UR36][R6.64+0x79], R85 ;  /* 0x000079550600a986 */ /* 0x0001e2000c101124 */
[----:B------:R-:W-:Y:S05]  /*6d40*/  @P5 BRA `(.L_x_289) ;  /* 0x00000000000c5947 */ /* 0x000fea0003800000 */
[----:B--2---:R-:W2:Y:S02]  /*6d50*/  LDG.E.U8 R157, desc[UR36][R12.64+0x78] ;  /* 0x000078240c9d7981 */ /* 0x004ea4000c1e1100 */
[----:B--2---:R-:W-:-:S05]  /*6d60*/  PRMT R5, R157, 0x8880, RZ ;  /* 0x000088809d057816 */ /* 0x004fca00000000ff */
[----:B------:R-:W-:-:S07]  /*6d70*/  IMAD R22, R5, R156, RZ ;  /* 0x0000009c05167224 */ /* 0x000fce00078e02ff */
.L_x_289:
[----:B------:R-:W-:Y:S05]  /*6d80*/  BSYNC B1 ;  /* 0x0000000000017941 */ /* 0x000fea0003800000 */
.L_x_288:
[----:B------:R-:W-:Y:S01]  /*6d90*/  @!P5 IMAD R5, R86, R155, R22 ;  /* 0x0000009b5605d224 */ /* 0x000fe200078e0216 */
[----:B------:R-:W-:Y:S01]  /*6da0*/  ISETP.LT.OR P0, PT, R3, 0x7a, !P0 ;  /* 0x0000007a0300780c */ /* 0x000fe20004701670 */
[----:B------:R-:W-:Y:S03]  /*6db0*/  BSSY B1, `(.L_x_290) ;  /* 0x0000006000017945 */ /* 0x000fe60003800000 */
[----:B------:R0:W-:Y:S09]  /*6dc0*/  @!P5 STG.E.U8 desc[UR36][R10.64+0x78], R5 ;  /* 0x000078050a00d986 */ /* 0x0001f2000c101124 */
[----:B------:R-:W-:Y:S05]  /*6dd0*/  @P0 BRA `(.L_x_291) ;  /* 0x00000000000c0947 */ /* 0x000fea0003800000 */
[----:B--2---:R-:W2:Y:S02]  /*6de0*/  LDG.E.U8 R157, desc[UR36][R12.64+0x79] ;  /* 0x000079240c9d7981 */ /* 0x004ea4000c1e1100 */
[----:B--2---:R-:W-:-:S05]  /*6df0*/  PRMT R3, R157, 0x8880, RZ ;  /* 0x000088809d037816 */ /* 0x004fca00000000ff */
[----:B------:R-:W-:-:S07]  /*6e00*/  IMAD R22, R3, R156, RZ ;  /* 0x0000009c03167224 */ /* 0x000fce00078e02ff */
.L_x_291:
[----:B------:R-:W-:Y:S05]  /*6e10*/  BSYNC B1 ;  /* 0x0000000000017941 */ /* 0x000fea0003800000 */
.L_x_290:
[----:B------:R-:W-:Y:S01]  /*6e20*/  IMAD R87, R87, R155, R22 ;  /* 0x0000009b57577224 */ /* 0x000fe200078e0216 */
[----:B------:R-:W-:Y:S06]  /*6e30*/  @P0 BRA `(.L_x_292) ;  /* 0x0000001800180947 */ /* 0x000fec0003800000 */
[----:B------:R0:W-:Y:S01]  /*6e40*/  STG.E.U8 desc[UR36][R10.64+0x79], R87 ;  /* 0x000079570a007986 */ /* 0x0001e2000c101124 */
[----:B------:R-:W-:Y:S05]  /*6e50*/  BRA `(.L_x_292) ;  /* 0x0000001800107947 */ /* 0x000fea0003800000 */
.L_x_35:
[C---:B------:R-:W-:Y:S02]  /*6e60*/  ISETP.GE.AND P2, PT, R0.reuse, 0x1, PT ;  /* 0x000000010000780c */ /* 0x040fe40003f46270 */
[----:B------:R-:W-:Y:S02]  /*6e70*/  ISETP.GE.AND P0, PT, R0, 0x9, PT ;  /* 0x000000090000780c */ /* 0x000fe40003f06270 */
[C---:B------:R-:W-:Y:S02]  /*6e80*/  ISETP.LT.OR P3, PT, R3.reuse, 0x1, !P2 ;  /* 0x000000010300780c */ /* 0x040fe40005761670 */
[C---:B------:R-:W-:Y:S02]  /*6e90*/  ISETP.LT.OR P5, PT, R3.reuse, 0x2, !P2 ;  /* 0x000000020300780c */ /* 0x040fe400057a1670 */
[C---:B------:R-:W-:Y:S02]  /*6ea0*/  ISETP.LT.OR P1, PT, R3.reuse, 0x1, !P0 ;  /* 0x000000010300780c */ /* 0x040fe40004721670 */
[----:B------:R-:W-:-:S07]  /*6eb0*/  ISETP.LT.OR P4, PT, R3, 0x2, !P0 ;  /* 0x000000020300780c */ /* 0x000fce0004781670 */
[-C--:B------:R-:W-:Y:S02]  /*6ec0*/  @!P3 IMAD R5, R88, R155.reuse, RZ ;  /* 0x0000009b5805b224 */ /* 0x080fe400078e02ff */
[-C--:B------:R-:W-:Y:S02]  /*6ed0*/  @!P5 IMAD R89, R89, R155.reuse, RZ ;  /* 0x0000009b5959d224 */ /* 0x080fe400078e02ff */
[-C--:B------:R-:W-:Y:S01]  /*6ee0*/  @!P1 IMAD R13, R90, R155.reuse, RZ ;  /* 0x0000009b5a0d9224 */ /* 0x080fe200078e02ff */
[----:B------:R0:W-:Y:S01]  /*6ef0*/  @!P3 STG.E.U8 desc[UR36][R160.64], R5 ;  /* 0x00000005a000b986 */ /* 0x0001e2000c101124 */
[----:B------:R-:W-:Y:S01]  /*6f00*/  ISETP.LT.OR P3, PT, R3, 0x9, !P2 ;  /* 0x000000090300780c */ /* 0x000fe20005761670 */
[----:B------:R-:W-:Y:S02]  /*6f10*/  @!P4 IMAD R91, R91, R155, RZ ;  /* 0x0000009b5b5bc224 */ /* 0x000fe400078e02ff */
[----:B------:R-:W-:Y:S01]  /*6f20*/  @!P5 STG.E.U8 desc[UR36][R160.64+0x1], R89 ;  /* 0x00000159a000d986 */ /* 0x000fe2000c101124 */
[----:B------:R-:W-:-:S03]  /*6f30*/  ISETP.LT.OR P5, PT, R3, 0xa, !P2 ;  /* 0x0000000a0300780c */ /* 0x000fc600057a1670 */
[----:B------:R1:W-:Y:S01]  /*6f40*/  @!P1 STG.E.U8 desc[UR36][R8.64], R13 ;  /* 0x0000000d08009986 */ /* 0x0003e2000c101124 */
[----:B------:R-:W-:-:S03]  /*6f50*/  ISETP.LT.OR P1, PT, R3, 0x9, !P0 ;  /* 0x000000090300780c */ /* 0x000fc60004721670 */
[----:B------:R-:W-:Y:S01]  /*6f60*/  @!P4 STG.E.U8 desc[UR36][R8.64+0x1], R91 ;  /* 0x0000015b0800c986 */ /* 0x000fe2000c101124 */
[----:B------:R-:W-:Y:S01]  /*6f70*/  ISETP.LT.OR P4, PT, R3, 0xa, !P0 ;  /* 0x0000000a0300780c */ /* 0x000fe20004781670 */
[----:B------:R-:W-:-:S04]  /*6f80*/  @!P3 IMAD R15, R92, R155, RZ ;  /* 0x0000009b5c0fb224 */ /* 0x000fc800078e02ff */
[-C--:B------:R-:W-:Y:S01]  /*6f90*/  @!P5 IMAD R93, R93, R155.reuse, RZ ;  /* 0x0000009b5d5dd224 */ /* 0x080fe200078e02ff */
[----:B------:R3:W-:Y:S01]  /*6fa0*/  @!P3 STG.E.U8 desc[UR36][R160.64+0x8], R15 ;  /* 0x0000080fa000b986 */ /* 0x0007e2000c101124 */
[C---:B------:R-:W-:Y:S02]  /*6fb0*/  ISETP.LT.OR P3, PT, R3.reuse, 0x11, !P2 ;  /* 0x000000110300780c */ /* 0x040fe40005761670 */
[-C--:B0-----:R-:W-:Y:S01]  /*6fc0*/  @!P1 IMAD R5, R94, R155.reuse, RZ ;  /* 0x0000009b5e059224 */ /* 0x081fe200078e02ff */
[----:B------:R-:W-:Y:S01]  /*6fd0*/  @!P5 STG.E.U8 desc[UR36][R160.64+0x9], R93 ;  /* 0x0000095da000d986 */ /* 0x000fe2000c101124 */
[----:B------:R-:W-:Y:S02]  /*6fe0*/  ISETP.LT.OR P5, PT, R3, 0x12, !P2 ;  /* 0x000000120300780c */ /* 0x000fe400057a1670 */
[----:B------:R-:W-:Y:S01]  /*6ff0*/  @!P4 IMAD R95, R95, R155, RZ ;  /* 0x0000009b5f5fc224 */ /* 0x000fe200078e02ff */
[----:B------:R0:W-:Y:S01]  /*7000*/  @!P1 STG.E.U8 desc[UR36][R8.64+0x8], R5 ;  /* 0x0000080508009986 */ /* 0x0001e2000c101124 */
[----:B------:R-:W-:-:S03]  /*7010*/  ISETP.LT.OR P1, PT, R3, 0x11, !P0 ;  /* 0x000000110300780c */ /* 0x000fc60004721670 */
[----:B------:R-:W-:Y:S01]  /*7020*/  @!P4 STG.E.U8 desc[UR36][R8.64+0x9], R95 ;  /* 0x0000095f0800c986 */ /* 0x000fe2000c101124 */
[----:B------:R-:W-:Y:S01]  /*7030*/  ISETP.LT.OR P4, PT, R3, 0x12, !P0 ;  /* 0x000000120300780c */ /* 0x000fe20004781670 */
[----:B-1----:R-:W-:-:S04]  /*7040*/  @!P3 IMAD R13, R96, R155, RZ ;  /* 0x0000009b600db224 */ /* 0x002fc800078e02ff */
[-C--:B------:R-:W-:Y:S01]  /*7050*/  @!P5 IMAD R97, R97, R155.reuse, RZ ;  /* 0x0000009b6161d224 */ /* 0x080fe200078e02ff */
[----:B------:R1:W-:Y:S01]  /*7060*/  @!P3 STG.E.U8 desc[UR36][R160.64+0x10], R13 ;  /* 0x0000100da000b986 */ /* 0x0003e2000c101124 */
[C---:B------:R-:W-:Y:S02]  /*7070*/  ISETP.LT.OR P3, PT, R3.reuse, 0x19, !P2 ;  /* 0x000000190300780c */ /* 0x040fe40005761670 */
[-C--:B---3--:R-:W-:Y:S01]  /*7080*/  @!P1 IMAD R15, R98, R155.reuse, RZ ;  /* 0x0000009b620f9224 */ /* 0x088fe200078e02ff */
[----:B------:R-:W-:Y:S01]  /*7090*/  @!P5 STG.E.U8 desc[UR36][R160.64+0x11], R97 ;  /* 0x00001161a000d986 */ /* 0x000fe2000c101124 */
[----:B------:R-:W-:Y:S02]  /*70a0*/  ISETP.LT.OR P5, PT, R3, 0x1a, !P2 ;  /* 0x0000001a0300780c */ /* 0x000fe400057a1670 */
[----:B------:R-:W-:Y:S01]  /*70b0*/  @!P4 IMAD R99, R99, R155, RZ ;  /* 0x0000009b6363c224 */ /* 0x000fe200078e02ff */
[----:B------:R3:W-:Y:S01]  /*70c0*/  @!P1 STG.E.U8 desc[UR36][R8.64+0x10], R15 ;  /* 0x0000100f08009986 */ /* 0x0007e2000c101124 */
[----:B------:R-:W-:-:S03]  /*70d0*/  ISETP.LT.OR P1, PT, R3, 0x19, !P0 ;  /* 0x000000190300780c */ /* 0x000fc60004721670 */
[----:B------:R-:W-:Y:S01]  /*70e0*/  @!P4 STG.E.U8 desc[UR36][R8.64+0x11], R99 ;  /* 0x000011630800c986 */ /* 0x000fe2000c101124 */
[----:B------:R-:W-:Y:S01]  /*70f0*/  ISETP.LT.OR P4, PT, R3, 0x1a, !P0 ;  /* 0x0000001a0300780c */ /* 0x000fe20004781670 */
[----:B0-----:R-:W-:-:S04]  /*7100*/  @!P3 IMAD R5, R100, R155, RZ ;  /* 0x0000009b6405b224 */ /* 0x001fc800078e02ff */
[-C--:B------:R-:W-:Y:S01]  /*7110*/  @!P5 IMAD R101, R101, R155.reuse, RZ ;  /* 0x0000009b6565d224 */ /* 0x080fe200078e02ff */
[----:B------:R0:W-:Y:S01]  /*7120*/  @!P3 STG.E.U8 desc[UR36][R160.64+0x18], R5 ;  /* 0x00001805a000b986 */ /* 0x0001e2000c101124 */
[C---:B------:R-:W-:Y:S02]  /*7130*/  ISETP.LT.OR P3, PT, R3.reuse, 0x21, !P2 ;  /* 0x000000210300780c */ /* 0x040fe40005761670 */
[-C--:B-1----:R-:W-:Y:S01]  /*7140*/  @!P1 IMAD R13, R102, R155.reuse, RZ ;  /* 0x0000009b660d9224 */ /* 0x082fe200078e02ff */
[----:B------:R-:W-:Y:S01]  /*7150*/  @!P5 STG.E.U8 desc[UR36][R160.64+0x19], R101 ;  /* 0x00001965a000d986 */ /* 0x000fe2000c101124 */
[----:B------:R-:W-:Y:S02]  /*7160*/  ISETP.LT.OR P5, PT, R3, 0x22, !P2 ;  /* 0x000000220300780c */ /* 0x000fe400057a1670 */
[----:B------:R-:W-:Y:S01]  /*7170*/  @!P4 IMAD R103, R103, R155, RZ ;  /* 0x0000009b6767c224 */ /* 0x000fe200078e02ff */
[----:B------:R1:W-:Y:S01]  /*7180*/  @!P1 STG.E.U8 desc[UR36][R8.64+0x18], R13 ;  /* 0x0000180d08009986 */ /* 0x0003e2000c101124 */
[----:B------:R-:W-:-:S03]  /*7190*/  ISETP.LT.OR P1, PT, R3, 0x21, !P0 ;  /* 0x000000210300780c */ /* 0x000fc60004721670 */
[----:B------:R-:W-:Y:S01]  /*71a0*/  @!P4 STG.E.U8 desc[UR36][R8.64+0x19], R103 ;  /* 0x000019670800c986 */ /* 0x000fe2000c101124 */
[----:B------:R-:W-:Y:S01]  /*71b0*/  ISETP.LT.OR P4, PT, R3, 0x22, !P0 ;  /* 0x000000220300780c */ /* 0x000fe20004781670 */
[----:B---3--:R-:W-:-:S04]  /*71c0*/  @!P3 IMAD R15, R104, R155, RZ ;  /* 0x0000009b680fb224 */ /* 0x008fc800078e02ff */
        /* <DEDUP_REMOVED lines=128> */
[----:B------:R-:W-:-:S02]  /*79d0*/  ISETP.GE.AND P1, PT, R0, 0x81, PT ;  /* 0x000000810000780c */ /* 0x000fc40003f26270 */
[C---:B------:R-:W-:Y:S01]  /*79e0*/  ISETP.LT.OR P5, PT, R3.reuse, 0x79, !P0 ;  /* 0x000000790300780c */ /* 0x040fe200047a1670 */
[----:B------:R-:W-:Y:S01]  /*79f0*/  @!P4 STG.E.U8 desc[UR36][R8.64+0x71], R147 ;  /* 0x000071930800c986 */ /* 0x000fe2000c101124 */
[C---:B------:R-:W-:Y:S01]  /*7a00*/  ISETP.LT.OR P0, PT, R3.reuse, 0x7a, !P0 ;  /* 0x0000007a0300780c */ /* 0x040fe20004701670 */
[----:B0-----:R-:W-:Y:S01]  /*7a10*/  @!P3 IMAD R5, R148, R155, RZ ;  /* 0x0000009b9405b224 */ /* 0x001fe200078e02ff */
[----:B------:R-:W-:-:S03]  /*7a20*/  ISETP.LT.OR P4, PT, R3, 0x1, !P1 ;  /* 0x000000010300780c */ /* 0x000fc60004f81670 */
[----:B------:R-:W-:Y:S01]  /*7a30*/  @!P2 IMAD R149, R149, R155, RZ ;  /* 0x0000009b9595a224 */ /* 0x000fe200078e02ff */
[----:B------:R0:W-:Y:S01]  /*7a40*/  @!P3 STG.E.U8 desc[UR36][R160.64+0x78], R5 ;  /* 0x00007805a000b986 */ /* 0x0001e2000c101124 */
[----:B------:R-:W-:-:S03]  /*7a50*/  ISETP.LT.OR P3, PT, R3, 0x2, !P1 ;  /* 0x000000020300780c */ /* 0x000fc60004f61670 */
[----:B------:R-:W-:Y:S01]  /*7a60*/  @!P2 STG.E.U8 desc[UR36][R160.64+0x79], R149 ;  /* 0x00007995a000a986 */ /* 0x000fe2000c101124 */
[-C--:B-1----:R-:W-:Y:S01]  /*7a70*/  @!P5 IMAD R13, R150, R155.reuse, RZ ;  /* 0x0000009b960dd224 */ /* 0x082fe200078e02ff */
[----:B------:R-:W-:Y:S01]  /*7a80*/  ISETP.GE.AND P2, PT, R0, 0x89, PT ;  /* 0x000000890000780c */ /* 0x000fe20003f46270 */
[-C--:B------:R-:W-:Y:S02]  /*7a90*/  @!P0 IMAD R151, R151, R155.reuse, RZ ;  /* 0x0000009b97978224 */ /* 0x080fe400078e02ff */
[----:B---3--:R-:W-:Y:S01]  /*7aa0*/  @!P4 IMAD R15, R24, R155, RZ ;  /* 0x0000009b180fc224 */ /* 0x008fe200078e02ff */
[----:B------:R1:W-:Y:S01]  /*7ab0*/  @!P5 STG.E.U8 desc[UR36][R8.64+0x78], R13 ;  /* 0x0000780d0800d986 */ /* 0x0003e2000c101124 */
[----:B------:R-:W-:-:S03]  /*7ac0*/  ISETP.LT.OR P5, PT, R3, 0x1, !P2 ;  /* 0x000000010300780c */ /* 0x000fc600057a1670 */
[----:B------:R-:W-:Y:S01]  /*7ad0*/  @!P3 IMAD R25, R25, R155, RZ ;  /* 0x0000009b1919b224 */ /* 0x000fe200078e02ff */
[----:B------:R-:W-:Y:S01]  /*7ae0*/  @!P0 STG.E.U8 desc[UR36][R8.64+0x79], R151 ;  /* 0x0000799708008986 */ /* 0x000fe2000c101124 */
[----:B------:R-:W-:-:S03]  /*7af0*/  ISETP.LT.OR P0, PT, R3, 0x2, !P2 ;  /* 0x000000020300780c */ /* 0x000fc60005701670 */
[----:B------:R-:W-:Y:S01]  /*7b00*/  @!P4 STG.E.U8 desc[UR36][R6.64], R15 ;  /* 0x0000000f0600c986 */ /* 0x000fe2000c101124 */
        /* <DEDUP_REMOVED lines=19> */
[-C--:B------:R-:W-:Y:S01]  /*7c40*/  @!P4 IMAD R9, R32, R155.reuse, RZ ;  /* 0x0000009b2009c224 */ /* 0x080fe200078e02ff */
        /* <DEDUP_REMOVED lines=127> */
[----:B-1----:R-:W-:-:S04]  /*8440*/  @!P5 IMAD R13, R74, R155, RZ ;  /* 0x0000009b4a0dd224 */ /* 0x002fc800078e02ff */
        /* <DEDUP_REMOVED lines=12> */
[----:B------:R-:W-:-:S04]  /*8510*/  @!P0 IMAD R9, R78, R155, RZ ;  /* 0x0000009b4e098224 */ /* 0x000fc800078e02ff */
[-C--:B------:R-:W-:Y:S01]  /*8520*/  @!P4 IMAD R79, R79, R155.reuse, RZ ;  /* 0x0000009b4f4fc224 */ /* 0x080fe200078e02ff */
[----:B------:R1:W-:Y:S01]  /*8530*/  @!P0 STG.E.U8 desc[UR36][R10.64+0x68], R9 ;  /* 0x000068090a008986 */ /* 0x0003e2000c101124 */
[----:B------:R-:W-:Y:S02]  /*8540*/  ISETP.LT.OR P0, PT, R3, 0x71, !P2 ;  /* 0x000000710300780c */ /* 0x000fe40005701670 */
[----:B------:R-:W-:Y:S01]  /*8550*/  @!P3 IMAD R81, R81, R155, RZ ;  /* 0x0000009b5151b224 */ /* 0x000fe200078e02ff */
[----:B------:R3:W-:Y:S01]  /*8560*/  @!P4 STG.E.U8 desc[UR36][R10.64+0x69], R79 ;  /* 0x0000694f0a00c986 */ /* 0x0007e2000c101124 */
[----:B------:R-:W-:-:S03]  /*8570*/  ISETP.LT.OR P4, PT, R3, 0x72, !P2 ;  /* 0x000000720300780c */ /* 0x000fc60005781670 */
[----:B------:R3:W-:Y:S01]  /*8580*/  @!P3 STG.E.U8 desc[UR36][R6.64+0x71], R81 ;  /* 0x000071510600b986 */ /* 0x0007e2000c101124 */
[C---:B------:R-:W-:Y:S02]  /*8590*/  ISETP.LT.OR P3, PT, R3.reuse, 0x79, !P1 ;  /* 0x000000790300780c */ /* 0x040fe40004f61670 */
[C---:B------:R-:W-:Y:S01]  /*85a0*/  ISETP.LT.OR P1, PT, R3.reuse, 0x7a, !P1 ;  /* 0x0000007a0300780c */ /* 0x040fe20004f21670 */
[----:B------:R3:W-:Y:S01]  /*85b0*/  @!P5 STG.E.U8 desc[UR36][R6.64+0x70], R13 ;  /* 0x0000700d0600d986 */ /* 0x0007e2000c101124 */
[C---:B------:R-:W-:Y:S02]  /*85c0*/  ISETP.LT.OR P5, PT, R3.reuse, 0x79, !P2 ;  /* 0x000000790300780c */ /* 0x040fe400057a1670 */
[----:B------:R-:W-:Y:S01]  /*85d0*/  ISETP.LT.OR P2, PT, R3, 0x7a, !P2 ;  /* 0x0000007a0300780c */ /* 0x000fe20005741670 */
[-C--:B------:R-:W-:Y:S02]  /*85e0*/  @!P0 IMAD R3, R82, R155.reuse, RZ ;  /* 0x0000009b52038224 */ /* 0x080fe400078e02ff */
[----:B------:R-:W-:-:S03]  /*85f0*/  @!P4 IMAD R83, R83, R155, RZ ;  /* 0x0000009b5353c224 */ /* 0x000fc600078e02ff */
[----:B------:R3:W-:Y:S01]  /*8600*/  @!P0 STG.E.U8 desc[UR36][R10.64+0x70], R3 ;  /* 0x000070030a008986 */ /* 0x0007e2000c101124 */
[-C--:B0-----:R-:W-:Y:S02]  /*8610*/  @!P3 IMAD R5, R84, R155.reuse, RZ ;  /* 0x0000009b5405b224 */ /* 0x081fe400078e02ff */
[-C--:B------:R-:W-:Y:S01]  /*8620*/  @!P1 IMAD R85, R85, R155.reuse, RZ ;  /* 0x0000009b55559224 */ /* 0x080fe200078e02ff */
[----:B------:R3:W-:Y:S01]  /*8630*/  @!P4 STG.E.U8 desc[UR36][R10.64+0x71], R83 ;  /* 0x000071530a00c986 */ /* 0x0007e2000c101124 */
[-C--:B-1----:R-:W-:Y:S02]  /*8640*/  @!P5 IMAD R9, R86, R155.reuse, RZ ;  /* 0x0000009b5609d224 */ /* 0x082fe400078e02ff */
[----:B------:R-:W-:Y:S01]  /*8650*/  @!P2 IMAD R87, R87, R155, RZ ;  /* 0x0000009b5757a224 */ /* 0x000fe200078e02ff */
[----:B------:R3:W-:Y:S04]  /*8660*/  @!P3 STG.E.U8 desc[UR36][R6.64+0x78], R5 ;  /* 0x000078050600b986 */ /* 0x0007e8000c101124 */
[----:B------:R3:W-:Y:S04]  /*8670*/  @!P1 STG.E.U8 desc[UR36][R6.64+0x79], R85 ;  /* 0x0000795506009986 */ /* 0x0007e8000c101124 */
[----:B------:R3:W-:Y:S04]  /*8680*/  @!P5 STG.E.U8 desc[UR36][R10.64+0x78], R9 ;  /* 0x000078090a00d986 */ /* 0x0007e8000c101124 */
[----:B------:R3:W-:Y:S02]  /*8690*/  @!P2 STG.E.U8 desc[UR36][R10.64+0x79], R87 ;  /* 0x000079570a00a986 */ /* 0x0007e4000c101124 */
.L_x_292:
[----:B------:R-:W-:Y:S05]  /*86a0*/  BSYNC B0 ;  /* 0x0000000000007941 */ /* 0x000fea0003800000 */
.L_x_34:
[----:B------:R-:W-:Y:S01]  /*86b0*/  ULDC UR4, c[0x0][0xc] ;  /* 0x0000030000047ab9 */ /* 0x000fe20000000800 */
[----:B------:R-:W-:Y:S01]  /*86c0*/  ULDC UR5, c[0x0][0x10] ;  /* 0x0000040000057ab9 */ /* 0x000fe20000000800 */
[----:B---3--:R-:W3:Y:S01]  /*86d0*/  LDC R3, c[0x0][0x14] ;  /* 0x00000500ff037b82 */ /* 0x008ee20000000800 */
[----:B------:R-:W-:Y:S01]  /*86e0*/  UIMAD.WIDE.U32 UR4, UR4, UR5, URZ ;  /* 0x00000005040472a5 */ /* 0x000fe2000f8e003f */
[----:B------:R-:W-:Y:S01]  /*86f0*/  PRMT R0, RZ, 0x7610, R0 ;  /* 0x00007610ff007816 */ /* 0x000fe20000000000 */
[----:B------:R-:W-:Y:S02]  /*8700*/  IMAD.MOV.U32 R153, RZ, RZ, -0x1 ;  /* 0xffffffffff997424 */ /* 0x000fe400078e00ff */
[----:B------:R-:W-:Y:S02]  /*8710*/  IMAD.MOV.U32 R22, RZ, RZ, -0x1 ;  /* 0xffffffffff167424 */ /* 0x000fe400078e00ff */
[----:B---3--:R-:W-:-:S04]  /*8720*/  IMAD.WIDE.U32 R16, R3, UR4, R16 ;  /* 0x0000000403107c25 */ /* 0x008fc8000f8e0010 */
[----:B------:R-:W-:Y:S01]  /*8730*/  IMAD R3, R3, UR5, RZ ;  /* 0x0000000503037c24 */ /* 0x000fe2000f8e02ff */
[----:B------:R-:W-:Y:S02]  /*8740*/  ULDC.64 UR4, c[0x0][0x650] ;  /* 0x0001940000047ab9 */ /* 0x000fe40000000a00 */
[----:B------:R-:W-:Y:S01]  /*8750*/  ISETP.GE.U32.AND P0, PT, R16, UR4, PT ;  /* 0x0000000410007c0c */ /* 0x000fe2000bf06070 */
[----:B------:R-:W-:-:S05]  /*8760*/  IMAD.IADD R17, R17, 0x1, R3 ;  /* 0x0000000111117824 */ /* 0x000fca00078e0203 */
[----:B------:R-:W-:-:S13]  /*8770*/  ISETP.GE.U32.AND.EX P0, PT, R17, UR5, PT, P0 ;  /* 0x0000000511007c0c */ /* 0x000fda000bf06100 */
[----:B------:R-:W-:Y:S05]  /*8780*/  @P0 BRA `(.L_x_293) ;  /* 0x0000000400640947 */ /* 0x000fea0003800000 */
[----:B------:R-:W3:Y:S01]  /*8790*/  S2R R12, SR_CTAID.X ;  /* 0x00000000000c7919 */ /* 0x000ee20000002500 */
[----:B0-----:R-:W0:Y:S01]  /*87a0*/  LDC.64 R10, c[0x0][0x628] ;  /* 0x00018a00ff0a7b82 */ /* 0x001e220000000a00 */
[----:B------:R-:W-:Y:S01]  /*87b0*/  ULDC UR4, c[0x0][0x150] ;  /* 0x0000540000047ab9 */ /* 0x000fe20000000800 */
[----:B------:R-:W-:Y:S01]  /*87c0*/  IMAD.MOV.U32 R8, RZ, RZ, R16 ;  /* 0x000000ffff087224 */ /* 0x000fe200078e0010 */
[----:B------:R-:W0:Y:S01]  /*87d0*/  S2R R24, SR_CTAID.Y ;  /* 0x0000000000187919 */ /* 0x000e220000002600 */
[----:B------:R-:W-:-:S04]  /*87e0*/  IMAD.MOV.U32 R9, RZ, RZ, R17 ;  /* 0x000000ffff097224 */ /* 0x000fc800078e0011 */
[----:B------:R-:W1:Y:S08]  /*87f0*/  LDC R21, c[0x0][0x144] ;  /* 0x00005100ff157b82 */ /* 0x000e700000000800 */
[----:B------:R-:W1:Y:S08]  /*8800*/  LDC R0, c[0x0][0x630] ;  /* 0x00018c00ff007b82 */ /* 0x000e700000000800 */
[----:B------:R-:W1:Y:S01]  /*8810*/  LDC.64 R14, c[0x0][0x620] ;  /* 0x00018800ff0e7b82 */ /* 0x000e620000000a00 */
[----:B0-----:R-:W-:-:S04]  /*8820*/  ISETP.NE.U32.AND P0, PT, R10, RZ, PT ;  /* 0x000000ff0a00720c */ /* 0x001fc80003f05070 */
[----:B------:R-:W-:Y:S02]  /*8830*/  ISETP.NE.AND.EX P0, PT, R11, RZ, PT, P0 ;  /* 0x000000ff0b00720c */ /* 0x000fe40003f05300 */
[----:B---3--:R-:W-:-:S05]  /*8840*/  I2FP.F32.U32 R3, R12 ;  /* 0x0000000c00037245 */ /* 0x008fca0000201000 */
[----:B------:R-:W-:-:S04]  /*8850*/  FMUL R3, R3, UR4 ;  /* 0x0000000403037c20 */ /* 0x000fc80008400000 */
[----:B------:R0:W3:Y:S02]  /*8860*/  F2I.U32.TRUNC.NTZ R20, R3 ;  /* 0x0000000300147305 */ /* 0x0000e4000020f000 */
[----:B------:R-:W-:Y:S05]  /*8870*/  @!P0 BRA `(.L_x_294) ;  /* 0x0000000000288947 */ /* 0x000fea0003800000 */
[----:B0-----:R-:W0:Y:S02]  /*8880*/  LDC R3, c[0x0][0x634] ;  /* 0x00018d00ff037b82 */ /* 0x001e240000000800 */
        /* <DEDUP_REMOVED lines=9> */
.L_x_294:
[----:B------:R-:W2:Y:S01]  /*8920*/  LDC.64 R28, c[0x0][0x640] ;  /* 0x00019000ff1c7b82 */ /* 0x000ea20000000a00 */
[-CC-:B-1----:R-:W-:Y:S01]  /*8930*/  SHF.R.U64 R22, R8, R0.reuse, R9.reuse ;  /* 0x0000000008167219 */ /* 0x182fe20000001209 */
[----:B---3--:R-:W-:Y:S01]  /*8940*/  IMAD.MOV R20, RZ, RZ, -R20 ;  /* 0x000000ffff147224 */ /* 0x008fe200078e0a14 */
[----:B------:R-:W-:Y:S01]  /*8950*/  SHF.R.U32.HI R0, RZ, R0, R9 ;  /* 0x00000000ff007219 */ /* 0x000fe20000011609 */
[----:B------:R-:W-:Y:S01]  /*8960*/  ULDC UR4, c[0x0][0x154] ;  /* 0x0000550000047ab9 */ /* 0x000fe20000000800 */
[----:B0-----:R-:W-:Y:S01]  /*8970*/  IADD3 R3, P0, RZ, -R22, RZ ;  /* 0x80000016ff037210 */ /* 0x001fe20007f1e0ff */
[----:B------:R-:W-:Y:S02]  /*8980*/  IMAD R21, R21, R20, R12 ;  /* 0x0000001415157224 */ /* 0x000fe400078e020c */
[----:B------:R-:W0:Y:S01]  /*8990*/  LDC R6, c[0x0][0x618] ;  /* 0x00018600ff067b82 */ /* 0x000e220000000800 */
[----:B------:R-:W-:Y:S02]  /*89a0*/  IMAD.MOV.U32 R7, RZ, RZ, 0x1 ;  /* 0x00000001ff077424 */ /* 0x000fe400078e00ff */
[----:B------:R-:W-:-:S04]  /*89b0*/  IMAD.X R5, RZ, RZ, ~R0, P0 ;  /* 0x000000ffff057224 */ /* 0x000fc800000e0e00 */
[-C--:B------:R-:W-:Y:S01]  /*89c0*/  IMAD R0, R5, R14.reuse, RZ ;  /* 0x0000000e05007224 */ /* 0x080fe200078e02ff */
[----:B------:R-:W1:Y:S01]  /*89d0*/  LDC R8, c[0x0][0x608] ;  /* 0x00018200ff087b82 */ /* 0x000e620000000800 */
[----:B------:R-:W-:-:S04]  /*89e0*/  IMAD.WIDE.U32 R4, R3, R14, R16 ;  /* 0x0000000e03047225 */ /* 0x000fc800078e0010 */
[----:B------:R-:W-:Y:S01]  /*89f0*/  IMAD R3, R3, R15, R0 ;  /* 0x0000000f03037224 */ /* 0x000fe200078e0200 */
[----:B------:R-:W-:Y:S02]  /*8a00*/  I2FP.F32.U32 R0, R24 ;  /* 0x0000001800007245 */ /* 0x000fe40000201000 */
[----:B------:R-:W3:Y:S01]  /*8a10*/  LDC R26, c[0x0][0x658] ;  /* 0x00019600ff1a7b82 */ /* 0x000ee20000000800 */
[----:B------:R-:W-:Y:S01]  /*8a20*/  IMAD.IADD R3, R5, 0x1, R3 ;  /* 0x0000000105037824 */ /* 0x000fe200078e0203 */
[----:B--2---:R-:W-:Y:S01]  /*8a30*/  ISETP.NE.U32.AND P0, PT, R28, RZ, PT ;  /* 0x000000ff1c00720c */ /* 0x004fe20003f05070 */
[----:B------:R-:W-:Y:S01]  /*8a40*/  FMUL R0, R0, UR4 ;  /* 0x0000000400007c20 */ /* 0x000fe20008400000 */
[----:B------:R-:W-:Y:S02]  /*8a50*/  IMAD.MOV.U32 R5, RZ, RZ, -0x1 ;  /* 0xffffffffff057424 */ /* 0x000fe400078e00ff */
[----:B------:R-:W-:Y:S01]  /*8a60*/  ISETP.NE.AND.EX P0, PT, R29, RZ, PT, P0 ;  /* 0x000000ff1d00720c */ /* 0x000fe20003f05300 */
[----:B------:R2:W2:Y:S01]  /*8a70*/  F2I.U32.TRUNC.NTZ R13, R0 ;  /* 0x00000000000d7305 */ /* 0x0004a2000020f000 */
[----:B------:R-:W2:Y:S01]  /*8a80*/  LDC R15, c[0x0][0x148] ;  /* 0x00005200ff0f7b82 */ /* 0x000ea20000000800 */
[----:B0-----:R-:W-:-:S02]  /*8a90*/  SHF.R.U64 R12, R4, R6, R3 ;  /* 0x00000006040c7219 */ /* 0x001fc40000001203 */
[----:B------:R-:W-:-:S05]  /*8aa0*/  SHF.R.U32.HI R3, RZ, R6, R3 ;  /* 0x00000006ff037219 */ /* 0x000fca0000011603 */
[----:B------:R-:W0:Y:S01]  /*8ab0*/  LDC R20, c[0x0][0x600] ;  /* 0x00018000ff147b82 */ /* 0x000e220000000800 */
[-CC-:B-1----:R-:W-:Y:S02]  /*8ac0*/  SHF.R.U64 R10, R12, R8.reuse, R3.reuse ;  /* 0x000000080c0a7219 */ /* 0x182fe40000001203 */
[----:B------:R-:W-:-:S05]  /*8ad0*/  SHF.R.U32.HI R3, RZ, R8, R3 ;  /* 0x00000008ff037219 */ /* 0x000fca0000011603 */
[----:B------:R-:W1:Y:S01]  /*8ae0*/  LDC R27, c[0x0][0x648] ;  /* 0x00019200ff1b7b82 */ /* 0x000e620000000800 */
[-C--:B---3--:R-:W-:Y:S02]  /*8af0*/  SHF.L.U32 R4, R5, R26.reuse, RZ ;  /* 0x0000001a05047219 */ /* 0x088fe400000006ff */
[--C-:B------:R-:W-:Y:S02]  /*8b00*/  SHF.R.U64 R14, R10, R26, R3.reuse ;  /* 0x0000001a0a0e7219 */ /* 0x100fe40000001203 */
[----:B------:R-:W-:Y:S02]  /*8b10*/  LOP3.LUT R25, RZ, R4, RZ, 0x33, !PT ;  /* 0x00000004ff197212 */ /* 0x000fe400078e33ff */
[-C--:B------:R-:W-:Y:S01]  /*8b20*/  SHF.R.U32.HI R5, RZ, R26.reuse, R3 ;  /* 0x0000001aff057219 */ /* 0x080fe20000011603 */
[----:B------:R-:W3:Y:S01]  /*8b30*/  LDC R30, c[0x0][0x638] ;  /* 0x00018e00ff1e7b82 */ /* 0x000ee20000000800 */
[----:B------:R-:W-:Y:S01]  /*8b40*/  SHF.L.U32 R154, R7, R26, RZ ;  /* 0x0000001a079a7219 */ /* 0x000fe200000006ff */
[----:B------:R-:W-:-:S06]  /*8b50*/  IMAD.MOV.U32 R4, RZ, RZ, R14 ;  /* 0x000000ffff047224 */ /* 0x000fcc00078e000e */
[----:B------:R-:W0:Y:S01]  /*8b60*/  LDC R31, c[0x0][0x610] ;  /* 0x00018400ff1f7b82 */ /* 0x000e220000000800 */
        /* <DEDUP_REMOVED lines=11> */
.L_x_295:
[----:B------:R-:W-:Y:S01]  /*8c20*/  ISETP.NE.AND P0, PT, R2, 0x1, PT ;  /* 0x000000010200780c */ /* 0x000fe20003f05270 */
[----:B0-----:R-:W-:Y:S01]  /*8c30*/  VIADD R7, R20, 0xffffffff ;  /* 0xffffffff14077836 */ /* 0x001fe20000000000 */
[----:B-12---:R-:W-:Y:S01]  /*8c40*/  SHF.R.U64 R0, R4, R27, R5 ;  /* 0x0000001b04007219 */ /* 0x006fe20000001205 */
[----:B------:R-:W-:Y:S01]  /*8c50*/  IMAD.MOV R13, RZ, RZ, -R13 ;  /* 0x000000ffff0d7224 */ /* 0x000fe200078e0a0d */
[----:B------:R-:W-:Y:S01]  /*8c60*/  LOP3.LUT R5, R10, R25, RZ, 0xc0, !PT ;  /* 0x000000190a057212 */ /* 0x000fe200078ec0ff */
[----:B------:R-:W-:Y:S02]  /*8c70*/  IMAD.MOV.U32 R4, RZ, RZ, 0x1 ;  /* 0x00000001ff047424 */ /* 0x000fe400078e00ff */
[----:B------:R-:W-:Y:S02]  /*8c80*/  IMAD.MOV R3, RZ, RZ, -R0 ;  /* 0x000000ffff037224 */ /* 0x000fe400078e0a00 */
[----:B------:R-:W-:Y:S01]  /*8c90*/  IMAD R154, R154, R0, R5 ;  /* 0x000000009a9a7224 */ /* 0x000fe200078e0205 */
[----:B------:R-:W-:Y:S01]  /*8ca0*/  LOP3.LUT R5, R12, R7, RZ, 0xc0, !PT ;  /* 0x000000070c057212 */ /* 0x000fe200078ec0ff */
[----:B---3--:R-:W-:-:S02]  /*8cb0*/  IMAD R0, R3, R30, R14 ;  /* 0x0000001e03007224 */ /* 0x008fc400078e020e */
[----:B------:R-:W-:Y:S02]  /*8cc0*/  @P0 IMAD R21, R15, R13, R24 ;  /* 0x0000000d0f150224 */ /* 0x000fe400078e0218 */
[----:B------:R-:W-:Y:S01]  /*8cd0*/  IMAD R3, R0, R20, R5 ;  /* 0x0000001400037224 */ /* 0x000fe200078e0205 */
[----:B------:R-:W-:Y:S01]  /*8ce0*/  PRMT R0, R4, 0x7610, R0 ;  /* 0x0000761004007816 */ /* 0x000fe20000000000 */
[----:B------:R-:W-:-:S05]  /*8cf0*/  IMAD R154, R154, R31, R21 ;  /* 0x0000001f9a9a7224 */ /* 0x000fca00078e0215 */
[----:B------:R-:W-:Y:S02]  /*8d00*/  SEL R153, R3, R154, !P0 ;  /* 0x0000009a03997207 */ /* 0x000fe40004000000 */
[----:B------:R-:W-:-:S07]  /*8d10*/  SEL R154, R154, R3, !P0 ;  /* 0x000000039a9a7207 */ /* 0x000fce0004000000 */
.L_x_293:
[----:B------:R-:W-:-:S13]  /*8d20*/  LOP3.LUT P0, RZ, R0, 0xff, RZ, 0xc0, !PT ;  /* 0x000000ff00ff7812 */ /* 0x000fda000780c0ff */
[----:B------:R-:W-:Y:S05]  /*8d30*/  @P0 BRA `(.L_x_296) ;  /* 0xffffff8400240947 */ /* 0x000fea000383ffff */
[----:B------:R-:W-:Y:S05]  /*8d40*/  EXIT ;  /* 0x000000000000794d */ /* 0x000fea0003800000 */
.L_x_7:
[----:B0-----:R-:W-:Y:S01]  /*8d50*/  ULDC.64 UR4, c[0x0][0x650] ;  /* 0x0001940000047ab9 */ /* 0x001fe20000000a00 */
        /* <DEDUP_REMOVED lines=25> */
.L_x_298:
[----:B------:R-:W0:Y:S01]  /*8ef0*/  LDC.64 R28, c[0x0][0x640] ;  /* 0x00019000ff1c7b82 */ /* 0x000e220000000a00 */
[-CC-:B------:R-:W-:Y:S01]  /*8f00*/  SHF.R.U64 R22, R12, R6.reuse, R13.reuse ;  /* 0x000000060c167219 */ /* 0x180fe2000000120d */
[----:B------:R-:W-:Y:S01]  /*8f10*/  IMAD.MOV.U32 R30, RZ, RZ, 0x1 ;  /* 0x00000001ff1e7424 */ /* 0x000fe200078e00ff */
[----:B------:R-:W-:Y:S02]  /*8f20*/  SHF.R.U32.HI R6, RZ, R6, R13 ;  /* 0x00000006ff067219 */ /* 0x000fe4000001160d */
        /* <DEDUP_REMOVED lines=8> */
[----:B------:R-:W-:Y:S01]  /*8fb0*/  IMAD.IADD R9, R9, 0x1, R11 ;  /* 0x0000000109097824 */ /* 0x000fe200078e020b */
[----:B0-----:R-:W-:-:S04]  /*8fc0*/  ISETP.NE.U32.AND P0, PT, R28, RZ, PT ;  /* 0x000000ff1c00720c */ /* 0x001fc80003f05070 */
[----:B------:R-:W-:Y:S02]  /*8fd0*/  ISETP.NE.AND.EX P0, PT, R29, RZ, PT, P0 ;  /* 0x000000ff1d00720c */ /* 0x000fe40003f05300 */
[----:B------:R-:W0:Y:S01]  /*8fe0*/  LDC R20, c[0x0][0x600] ;  /* 0x00018000ff147b82 */ /* 0x000e220000000800 */
[-CC-:B-1----:R-:W-:Y:S01]  /*8ff0*/  SHF.R.U64 R14, R8, R10.reuse, R9.reuse ;  /* 0x0000000a080e7219 */ /* 0x182fe20000001209 */
[----:B------:R-:W-:Y:S01]  /*9000*/  IMAD.MOV.U32 R8, RZ, RZ, -0x1 ;  /* 0xffffffffff087424 */ /* 0x000fe200078e00ff */
[----:B------:R-:W-:-:S05]  /*9010*/  SHF.R.U32.HI R9, RZ, R10, R9 ;  /* 0x0000000aff097219 */ /* 0x000fca0000011609 */
[----:B------:R-:W1:Y:S01]  /*9020*/  LDC R26, c[0x0][0x648] ;  /* 0x00019200ff1a7b82 */ /* 0x000e620000000800 */
[-CC-:B--2---:R-:W-:Y:S02]  /*9030*/  SHF.R.U64 R21, R14, R12.reuse, R9.reuse ;  /* 0x0000000c0e157219 */ /* 0x184fe40000001209 */
[----:B------:R-:W-:-:S05]  /*9040*/  SHF.R.U32.HI R6, RZ, R12, R9 ;  /* 0x0000000cff067219 */ /* 0x000fca0000011609 */
[----:B------:R-:W2:Y:S01]  /*9050*/  LDC R27, c[0x0][0x638] ;  /* 0x00018e00ff1b7b82 */ /* 0x000ea20000000800 */
[-C--:B---3--:R-:W-:Y:S02]  /*9060*/  SHF.L.U32 R8, R8, R25.reuse, RZ ;  /* 0x0000001908087219 */ /* 0x088fe400000006ff */
[-CC-:B------:R-:W-:Y:S02]  /*9070*/  SHF.R.U64 R23, R21, R25.reuse, R6.reuse ;  /* 0x0000001915177219 */ /* 0x180fe40000001206 */
[----:B------:R-:W-:Y:S02]  /*9080*/  LOP3.LUT R32, RZ, R8, RZ, 0x33, !PT ;  /* 0x00000008ff207212 */ /* 0x000fe400078e33ff */
[----:B------:R-:W-:Y:S01]  /*9090*/  SHF.R.U32.HI R9, RZ, R25, R6 ;  /* 0x00000019ff097219 */ /* 0x000fe20000011606 */
[----:B------:R-:W3:Y:S01]  /*90a0*/  LDC R31, c[0x0][0x610] ;  /* 0x00018400ff1f7b82 */ /* 0x000ee20000000800 */
[----:B------:R-:W-:Y:S01]  /*90b0*/  IMAD.MOV.U32 R8, RZ, RZ, R23 ;  /* 0x000000ffff087224 */ /* 0x000fe200078e0017 */
[----:B------:R-:W-:Y:S06]  /*90c0*/  @!P0 BRA `(.L_x_299) ;  /* 0x0000000000288947 */ /* 0x000fec0003800000 */
        /* <DEDUP_REMOVED lines=10> */
.L_x_299:
[----:B------:R-:W-:Y:S02]  /*9170*/  ISETP.NE.AND P0, PT, R2, 0x1, PT ;  /* 0x000000010200780c */ /* 0x000fe40003f05270 */
[----:B-1----:R-:W-:Y:S01]  /*9180*/  SHF.R.U64 R6, R8, R26, R9 ;  /* 0x0000001a08067219 */ /* 0x002fe20000001209 */
[----:B0-----:R-:W-:Y:S01]  /*9190*/  VIADD R9, R20, 0xffffffff ;  /* 0xffffffff14097836 */ /* 0x001fe20000000000 */
[----:B------:R-:W-:Y:S02]  /*91a0*/  SHF.L.U32 R30, R30, R25, RZ ;  /* 0x000000191e1e7219 */ /* 0x000fe400000006ff */
[----:B------:R-:W-:Y:S01]  /*91b0*/  LOP3.LUT R5, R21, R32, RZ, 0xc0, !PT ;  /* 0x0000002015057212 */ /* 0x000fe200078ec0ff */
[----:B------:R-:W-:-:S04]  /*91c0*/  IMAD.MOV R8, RZ, RZ, -R6 ;  /* 0x000000ffff087224 */ /* 0x000fc800078e0a06 */
[----:B------:R-:W-:Y:S01]  /*91d0*/  IMAD R6, R30, R6, R5 ;  /* 0x000000061e067224 */ /* 0x000fe200078e0205 */
[----:B------:R-:W-:Y:S01]  /*91e0*/  LOP3.LUT R5, R14, R9, RZ, 0xc0, !PT ;  /* 0x000000090e057212 */ /* 0x000fe200078ec0ff */
[----:B------:R-:W-:Y:S02]  /*91f0*/  @P0 IMAD R3, R7, R24, R4 ;  /* 0x0000001807030224 */ /* 0x000fe400078e0204 */
[----:B--2---:R-:W-:Y:S02]  /*9200*/  IMAD R4, R8, R27, R23 ;  /* 0x0000001b08047224 */ /* 0x004fe400078e0217 */
[----:B---3--:R-:W-:Y:S02]  /*9210*/  IMAD R3, R6, R31, R3 ;  /* 0x0000001f06037224 */ /* 0x008fe400078e0203 */
[----:B------:R-:W-:Y:S02]  /*9220*/  IMAD R4, R4, R20, R5 ;  /* 0x0000001404047224 */ /* 0x000fe400078e0205 */
[----:B------:R-:W-:-:S02]  /*9230*/  IMAD.MOV.U32 R8, RZ, RZ, 0x1 ;  /* 0x00000001ff087424 */ /* 0x000fc400078e00ff */
[----:B------:R-:W-:Y:S01]  /*9240*/  IMAD.MOV.U32 R6, RZ, RZ, R22 ;  /* 0x000000ffff067224 */ /* 0x000fe200078e0016 */
[----:B------:R-:W-:Y:S02]  /*9250*/  SEL R20, R4, R3, !P0 ;  /* 0x0000000304147207 */ /* 0x000fe40004000000 */
[----:B------:R-:W-:-:S07]  /*9260*/  SEL R21, R3, R4, !P0 ;  /* 0x0000000403157207 */ /* 0x000fce0004000000 */
.L_x_297:
[----:B------:R-:W-:-:S08]  /*9270*/  NOP ;  /* 0x0000000000007918 */ /* 0x000fd00000000000 */
[----:B------:R-:W0:-:S00]  /*9280*/  USETMAXREG.DEALLOC.CTAPOOL 0x28 ;  /* 0x00000028000079c8 */ /* 0x000e0000080e0500 */
[----:B0-----:R-:W-:-:S13]  /*9290*/  ISETP.NE.AND P0, PT, R0, RZ, PT ;  /* 0x000000ff0000720c */ /* 0x001fda0003f05270 */
[----:B------:R-:W-:Y:S05]  /*92a0*/  @P0 EXIT ;  /* 0x000000000000094d */ /* 0x000fea0003800000 */
[----:B------:R-:W-:Y:S01]  /*92b0*/  LOP3.LUT P0, RZ, R8, 0xff, RZ, 0xc0, !PT ;  /* 0x000000ff08ff7812 */ /* 0x000fe2000780c0ff */
[----:B------:R-:W-:Y:S02]  /*92c0*/  IMAD.MOV.U32 R0, RZ, RZ, 0x1 ;  /* 0x00000001ff007424 */ /* 0x000fe400078e00ff */
[----:B------:R-:W-:-:S10]  /*92d0*/  IMAD.MOV.U32 R3, RZ, RZ, RZ ;  /* 0x000000ffff037224 */ /* 0x000fd400078e00ff */
[----:B------:R-:W-:Y:S05]  /*92e0*/  @!P0 BRA `(.L_x_300) ;  /* 0x0000000c00488947 */ /* 0x000fea0003800000 */
[----:B------:R-:W0:Y:S01]  /*92f0*/  LDC R0, c[0x0][0x28c] ;  /* 0x0000a300ff007b82 */ /* 0x000e220000000800 */
[----:B------:R-:W1:Y:S01]  /*9300*/  S2R R11, SR_CgaCtaId ;  /* 0x00000000000b7919 */ /* 0x000e620000008800 */
[----:B------:R-:W-:Y:S01]  /*9310*/  ULDC UR5, c[0x0][0x658] ;  /* 0x0001960000057ab9 */ /* 0x000fe20000000800 */
[----:B------:R-:W-:Y:S01]  /*9320*/  UMOV UR7, 0xffffffff ;  /* 0xffffffff00077882 */ /* 0x000fe20000000000 */
[----:B------:R-:W-:Y:S01]  /*9330*/  ULDC UR6, c[0x0][0xc] ;  /* 0x0000030000067ab9 */ /* 0x000fe20000000800 */
[----:B------:R-:W-:Y:S01]  /*9340*/  USHF.L.U32 UR8, UR7, UR5, URZ ;  /* 0x0000000507087299 */ /* 0x000fe2000800063f */
[----:B------:R-:W-:Y:S01]  /*9350*/  BSSY B0, `(.L_x_300) ;  /* 0x00000cb000007945 */ /* 0x000fe20003800000 */
[----:B------:R-:W-:Y:S01]  /*9360*/  UMOV UR9, 0x1 ;  /* 0x0000000100097882 */ /* 0x000fe20000000000 */
[----:B------:R-:W-:Y:S01]  /*9370*/  ULDC UR7, c[0x0][0x10] ;  /* 0x0000040000077ab9 */ /* 0x000fe20000000800 */
[----:B------:R-:W-:Y:S01]  /*9380*/  USHF.L.U32 UR18, UR9, UR5, URZ ;  /* 0x0000000509127299 */ /* 0x000fe2000800063f */
[----:B------:R-:W-:Y:S01]  /*9390*/  IMAD.MOV.U32 R9, RZ, RZ, 0x1 ;  /* 0x00000001ff097424 */ /* 0x000fe200078e00ff */
[----:B------:R-:W-:Y:S01]  /*93a0*/  UIMAD.WIDE.U32 UR6, UR6, UR7, URZ ;  /* 0x00000007060672a5 */ /* 0x000fe2000f8e003f */
[----:B------:R-:W-:Y:S01]  /*93b0*/  LOP3.LUT R8, R19, 0x2, RZ, 0xfc, !PT ;  /* 0x0000000213087812 */ /* 0x000fe200078efcff */
[----:B------:R-:W-:Y:S01]  /*93c0*/  ULDC UR5, c[0x0][0x14] ;  /* 0x0000050000057ab9 */ /* 0x000fe20000000800 */
[----:B------:R-:W-:Y:S01]  /*93d0*/  ULDC UR4, c[0x0][0x600] ;  /* 0x0001800000047ab9 */ /* 0x000fe20000000800 */
[----:B------:R-:W-:-:S02]  /*93e0*/  UIMAD.WIDE.U32 UR22, UR6, UR5, URZ ;  /* 0x00000005061672a5 */ /* 0x000fc4000f8e003f */
[----:B------:R-:W-:Y:S02]  /*93f0*/  UIMAD UR13, UR7, UR5, URZ ;  /* 0x00000005070d72a4 */ /* 0x000fe4000f8e023f */
[----:B------:R-:W-:Y:S02]  /*9400*/  UIADD3 UR4, UR4, -0x1, URZ ;  /* 0xffffffff04047890 */ /* 0x000fe4000fffe03f */
[----:B------:R-:W-:Y:S02]  /*9410*/  ULOP3.LUT UR17, URZ, UR8, URZ, 0x33, !UPT ;  /* 0x000000083f117292 */ /* 0x000fe4000f8e333f */
[----:B------:R-:W-:Y:S01]  /*9420*/  UIADD3 UR13, UR23, UR13, URZ ;  /* 0x0000000d170d7290 */ /* 0x000fe2000fffe03f */
[----:B0-----:R-:W-:Y:S01]  /*9430*/  VIADD R0, R0, 0x7f ;  /* 0x0000007f00007836 */ /* 0x001fe20000000000 */
[----:B------:R-:W-:-:S04]  /*9440*/  ULDC.64 UR24, c[0x0][0x198] ;  /* 0x0000660000187ab9 */ /* 0x000fc80000000a00 */
[----:B------:R-:W-:-:S04]  /*9450*/  SHF.R.S32.HI R3, RZ, 0x1f, R0 ;  /* 0x0000001fff037819 */ /* 0x000fc80000011400 */
[----:B------:R-:W-:Y:S01]  /*9460*/  LEA.HI R10, R3, R0, RZ, 0x7 ;  /* 0x00000000030a7211 */ /* 0x000fe200078f38ff */
[C---:B-1----:R-:W-:Y:S02]  /*9470*/  IMAD.SHL.U32 R4, R11.reuse, 0x2000, RZ ;  /* 0x000020000b047824 */ /* 0x042fe400078e00ff */
[----:B------:R-:W-:Y:S01]  /*9480*/  IMAD.SHL.U32 R11, R11, 0x40, RZ ;  /* 0x000000400b0b7824 */ /* 0x000fe200078e00ff */
[----:B------:R-:W-:Y:S01]  /*9490*/  SHF.R.S32.HI R10, RZ, 0x7, R10 ;  /* 0x00000007ff0a7819 */ /* 0x000fe2000001140a */
[----:B------:R-:W-:Y:S01]  /*94a0*/  IMAD.MOV.U32 R0, RZ, RZ, 0x1 ;  /* 0x00000001ff007424 */ /* 0x000fe200078e00ff */
[----:B------:R-:W-:Y:S01]  /*94b0*/  LOP3.LUT R4, R4, 0x2000, RZ, 0xc0, !PT ;  /* 0x0000200004047812 */ /* 0x000fe200078ec0ff */
[----:B------:R-:W-:Y:S01]  /*94c0*/  IMAD.MOV.U32 R3, RZ, RZ, RZ ;  /* 0x000000ffff037224 */ /* 0x000fe200078e00ff */
[----:B------:R-:W-:Y:S01]  /*94d0*/  LOP3.LUT R11, R11, 0x40, RZ, 0xc0, !PT ;  /* 0x000000400b0b7812 */ /* 0x000fe200078ec0ff */
[----:B------:R-:W-:Y:S01]  /*94e0*/  VIADD R13, R10, 0x1 ;  /* 0x000000010a0d7836 */ /* 0x000fe20000000000 */
[----:B------:R-:W-:-:S07]  /*94f0*/  LOP3.LUT R12, R4, 0x18100, RZ, 0xfc, !PT ;  /* 0x00018100040c7812 */ /* 0x000fce00078efcff */
.L_x_311:
[----:B------:R-:W-:-:S03]  /*9500*/  UMOV UR5, 0xffffffff ;  /* 0xffffffff00057882 */ /* 0x000fc60000000000 */
[----:B------:R-:W-:Y:S05]  /*9510*/  BRA.DIV UR5, `(.L_x_301) ;  /* 0x0000000e05807947 */ /* 0x000fea000b800000 */
[----:B------:R-:W-:-:S13]  /*9520*/  ELECT P6, URZ, PT ;  /* 0x00000000003f782f */ /* 0x000fda00038c0000 */
.L_x_321:
[----:B------:R-:W0:Y:S01]  /*9530*/  LDC R4, c[0x0][0x28c] ;  /* 0x0000a300ff047b82 */ /* 0x000e220000000800 */
[----:B------:R-:W-:Y:S01]  /*9540*/  BSSY B1, `(.L_x_302) ;  /* 0x0000038000017945 */ /* 0x000fe20003800000 */
[----:B0-----:R-:W-:-:S13]  /*9550*/  ISETP.LT.OR P6, PT, R4, 0x1, !P6 ;  /* 0x000000010400780c */ /* 0x001fda00077c1670 */
[----:B------:R-:W-:Y:S05]  /*9560*/  @P6 BRA `(.L_x_303) ;  /* 0x0000000000d46947 */ /* 0x000fea0003800000 */
[----:B------:R-:W-:Y:S02]  /*9570*/  IMAD R20, R20, 0x80, R11 ;  /* 0x0000008014147824 */ /* 0x000fe400078e020b */
[----:B------:R-:W-:Y:S02]  /*9580*/  IMAD.SHL.U32 R21, R21, 0x100, RZ ;  /* 0x0000010015157824 */ /* 0x000fe400078e00ff */
[----:B------:R-:W-:Y:S02]  /*9590*/  IMAD.MOV.U32 R24, RZ, RZ, RZ ;  /* 0x000000ffff187224 */ /* 0x000fe400078e00ff */
[----:B------:R-:W-:Y:S02]  /*95a0*/  IMAD.MOV.U32 R4, RZ, RZ, R13 ;  /* 0x000000ffff047224 */ /* 0x000fe400078e000d */
[----:B------:R-:W-:Y:S02]  /*95b0*/  IMAD.MOV.U32 R5, RZ, RZ, R0 ;  /* 0x000000ffff057224 */ /* 0x000fe400078e0000 */
[----:B------:R-:W-:-:S07]  /*95c0*/  IMAD.MOV.U32 R7, RZ, RZ, R3 ;  /* 0x000000ffff077224 */ /* 0x000fce00078e0003 */
.L_x_306:
[----:B------:R-:W0:Y:S01]  /*95d0*/  S2R R15, SR_CgaCtaId ;  /* 0x00000000000f7919 */ /* 0x000e220000008800 */
[----:B------:R-:W-:Y:S02]  /*95e0*/  MOV R14, 0x400 ;  /* 0x00000400000e7802 */ /* 0x000fe40000000f00 */
[----:B------:R-:W-:Y:S02]  /*95f0*/  LOP3.LUT P1, RZ, R18, 0x7f, RZ, 0xc0, !PT ;  /* 0x0000007f12ff7812 */ /* 0x000fe4000782c0ff */
[----:B0-----:R-:W-:Y:S02]  /*9600*/  LEA R22, R15, R14, 0x18 ;  /* 0x0000000e0f167211 */ /* 0x001fe400078ec0ff */
[----:B------:R-:W-:-:S09]  /*9610*/  SHF.L.U32 R14, R5, 0x1f, RZ ;  /* 0x0000001f050e7819 */ /* 0x000fd200000006ff */
[----:B------:R-:W0:Y:S01]  /*9620*/  @!P1 LDC R15, c[0x0][0x500] ;  /* 0x00014000ff0f9b82 */ /* 0x000e220000000800 */
[----:B------:R-:W-:-:S04]  /*9630*/  IMAD R23, R7, 0x8, R22 ;  /* 0x0000000807177824 */ /* 0x000fc800078e0216 */
[----:B------:R-:W1:Y:S02]  /*9640*/  SYNCS.PHASECHK.TRANS64.TRYWAIT P0, [R23+URZ+0x18], R14 ;  /* 0x0000180e170075a7 */ /* 0x000e64000800017f */
[----:B-1----:R-:W-:Y:S05]  /*9650*/  @!P0 BRA `(.L_x_304) ;  /* 0x0000000c00508947 */ /* 0x002fea0003800000 */
.L_x_322:
[----:B-1----:R-:W-:Y:S01]  /*9660*/  PRMT R14, R8, 0x9910, RZ ;  /* 0x00009910080e7816 */ /* 0x002fe200000000ff */
[----:B0-----:R0:W-:Y:S03]  /*9670*/  @!P1 SYNCS.ARRIVE.TRANS64 RZ, [R23+URZ], R15 ;  /* 0x0000000f17ff99a7 */ /* 0x0011e6000800003f */
[----:B------:R-:W-:-:S13]  /*9680*/  ISETP.NE.AND P0, PT, R14, 0x2, PT ;  /* 0x000000020e00780c */ /* 0x000fda0003f05270 */
[----:B0-----:R-:W-:Y:S05]  /*9690*/  @P0 BRA `(.L_x_305) ;  /* 0x0000000000040947 */ /* 0x001fea0003800000 */
[----:B------:R-:W-:Y:S01]  /*96a0*/  BPT.TRAP 0x1 ;  /* 0x000000040000795c */ /* 0x000fe20000300000 */
.L_x_305:
[----:B------:R-:W-:Y:S01]  /*96b0*/  R2UR UR19, R22 ;  /* 0x00000000161372ca */ /* 0x000fe200000e0000 */
[----:B------:R-:W-:Y:S01]  /*96c0*/  IMAD R22, R7, 0x8000, R22 ;  /* 0x0000800007167824 */ /* 0x000fe200078e0216 */
[----:B------:R-:W-:Y:S01]  /*96d0*/  R2UR UR9, R23 ;  /* 0x00000000170972ca */ /* 0x000fe200000e0000 */
[----:B------:R-:W-:Y:S01]  /*96e0*/  IMAD R14, R7, 0x4000, R12 ;  /* 0x00004000070e7824 */ /* 0x000fe200078e020c */
[----:B------:R-:W-:Y:S01]  /*96f0*/  UIADD3 UR6, UP0, UR24, 0xf0, URZ ;  /* 0x000000f018067890 */ /* 0x000fe2000ff1e03f */
[----:B------:R-:W-:Y:S01]  /*9700*/  VIADD R4, R4, 0xffffffff ;  /* 0xffffffff04047836 */ /* 0x000fe20000000000 */
[----:B------:R-:W-:Y:S01]  /*9710*/  R2UR UR5, R22 ;  /* 0x00000000160572ca */ /* 0x000fe200000e0000 */
[----:B------:R-:W-:Y:S01]  /*9720*/  UIADD3 UR26, UP1, UR24, 0x1f0, URZ ;  /* 0x000001f0181a7890 */ /* 0x000fe2000ff3e03f */
[----:B------:R-:W-:Y:S01]  /*9730*/  R2UR UR8, R14 ;  /* 0x000000000e0872ca */ /* 0x000fe200000e0000 */
[----:B------:R-:W-:Y:S01]  /*9740*/  UIADD3.X UR7, URZ, UR25, URZ, UP0, !UPT ;  /* 0x000000193f077290 */ /* 0x000fe200087fe43f */
[----:B------:R-:W-:Y:S01]  /*9750*/  R2UR UR11, R21 ;  /* 0x00000000150b72ca */ /* 0x000fe200000e0000 */
[----:B------:R-:W-:Y:S01]  /*9760*/  VIADD R7, R7, 0x1 ;  /* 0x0000000107077836 */ /* 0x000fe20000000000 */
[----:B------:R-:W-:Y:S01]  /*9770*/  R2UR UR10, R24 ;  /* 0x00000000180a72ca */ /* 0x000fe200000e0000 */
[----:B------:R-:W-:Y:S01]  /*9780*/  UIADD3.X UR27, URZ, UR25, URZ, UP1, !UPT ;  /* 0x000000193f1b7290 */ /* 0x000fe20008ffe43f */
[----:B------:R-:W-:Y:S01]  /*9790*/  R2UR UR12, R6 ;  /* 0x00000000060c72ca */ /* 0x000fe200000e0000 */
[----:B------:R-:W-:Y:S01]  /*97a0*/  UMOV UR14, 0x0 ;  /* 0x00000000000e7882 */ /* 0x000fe20000000000 */
[----:B------:R-:W-:Y:S01]  /*97b0*/  R2UR UR20, R20 ;  /* 0x00000000141472ca */ /* 0x000fe200000e0000 */
[----:B------:R-:W-:Y:S01]  /*97c0*/  UMOV UR15, 0x10000000 ;  /* 0x10000000000f7882 */ /* 0x000fe20000000000 */
[----:B------:R-:W-:Y:S01]  /*97d0*/  ISETP.GT.AND P1, PT, R4, 0x1, PT ;  /* 0x000000010400780c */ /* 0x000fe20003f24270 */
[----:B------:R-:W-:Y:S01]  /*97e0*/  UIADD3 UR16, UR5, 0x100, URZ ;  /* 0x0000010005107890 */ /* 0x000fe2000fffe03f */
[----:B------:R-:W-:Y:S01]  /*97f0*/  ISETP.NE.AND P0, PT, R7, 0x3, PT ;  /* 0x000000030700780c */ /* 0x000fe20003f05270 */
[----:B------:R-:W-:Y:S01]  /*9800*/  UIADD3 UR5, UR19, UR8, URZ ;  /* 0x0000000813057290 */ /* 0x000fe2000fffe03f */
[----:B------:R-:W-:Y:S01]  /*9810*/  VIADD R24, R24, 0x80 ;  /* 0x0000008018187836 */ /* 0x000fe20000000000 */
[----:B------:R-:W-:Y:S01]  /*9820*/  UMOV UR21, 0x30000 ;  /* 0x0003000000157882 */ /* 0x000fe20000000000 */
[----:B------:R-:W-:-:S02]  /*9830*/  SEL R14, RZ, 0x1, P0 ;  /* 0x00000001ff0e7807 */ /* 0x000fc40000000000 */
[----:B------:R-:W-:Y:S01]  /*9840*/  UMOV UR8, UR16 ;  /* 0x0000001000087c82 */ /* 0x000fe20008000000 */
[----:B------:R-:W-:Y:S01]  /*9850*/  SEL R7, R7, RZ, P0 ;  /* 0x000000ff07077207 */ /* 0x000fe20000000000 */
[----:B------:R0:W-:Y:S01]  /*9860*/  UTMALDG.3D [UR8], [UR6], desc[UR14] ;  /* 0x00000e08060075b4 */ /* 0x0001e20008011000 */
[----:B------:R-:W-:Y:S01]  /*9870*/  LOP3.LUT R5, R5, R14, RZ, 0x3c, !PT ;  /* 0x0000000e05057212 */ /* 0x000fe200078e3cff */
[----:B0-----:R-:W-:Y:S01]  /*9880*/  UMOV UR11, UR20 ;  /* 0x00000014000b7c82 */ /* 0x001fe20008000000 */
[----:B------:R-:W-:Y:S02]  /*9890*/  UMOV UR8, UR5 ;  /* 0x0000000500087c82 */ /* 0x000fe40008000000 */
[----:B------:R0:W-:Y:S02]  /*98a0*/  UTMALDG.3D.MULTICAST [UR8], [UR26], UR21, desc[UR14] ;  /* 0x00000e081a0073b4 */ /* 0x0001e40008011815 */
[----:B0-----:R-:W-:Y:S05]  /*98b0*/  @P1 BRA `(.L_x_306) ;  /* 0xfffffffc00441947 */ /* 0x001fea000383ffff */
.L_x_303:
[----:B------:R-:W-:Y:S05]  /*98c0*/  BSYNC B1 ;  /* 0x0000000000017941 */ /* 0x000fea0003800000 */
.L_x_302:
[----:B------:R-:W-:Y:S01]  /*98d0*/  LOP3.LUT P1, RZ, R9, 0xff, RZ, 0xc0, !PT ;  /* 0x000000ff09ff7812 */ /* 0x000fe2000782c0ff */
[C---:B------:R-:W-:Y:S01]  /*98e0*/  IMAD.IADD R6, R10.reuse, 0x1, R3 ;  /* 0x000000010a067824 */ /* 0x040fe200078e0203 */
[----:B------:R-:W-:Y:S01]  /*98f0*/  ULDC.64 UR6, c[0x0][0x650] ;  /* 0x0001940000067ab9 */ /* 0x000fe20000000a00 */
[----:B------:R-:W-:Y:S01]  /*9900*/  ISETP.GE.U32.AND P2, PT, R10, 0x3, PT ;  /* 0x000000030a00780c */ /* 0x000fe20003f46070 */
[----:B------:R-:W-:Y:S01]  /*9910*/  BSSY B1, `(.L_x_307) ;  /* 0x000006c000017945 */ /* 0x000fe20003800000 */
[----:B------:R-:W-:Y:S01]  /*9920*/  IMAD.MOV.U32 R21, RZ, RZ, -0x1 ;  /* 0xffffffffff157424 */ /* 0x000fe200078e00ff */
[----:B------:R-:W-:Y:S01]  /*9930*/  ISETP.GT.U32.AND P0, PT, R6, 0x2, PT ;  /* 0x000000020600780c */ /* 0x000fe20003f04070 */
[----:B------:R-:W-:Y:S01]  /*9940*/  IMAD.MOV.U32 R20, RZ, RZ, -0x1 ;  /* 0xffffffffff147424 */ /* 0x000fe200078e00ff */
[----:B------:R-:W-:Y:S02]  /*9950*/  PRMT R9, RZ, 0x7610, R9 ;  /* 0x00007610ff097816 */ /* 0x000fe40000000009 */
[----:B------:R-:W-:-:S03]  /*9960*/  ISETP.LT.U32.AND P0, PT, R10, 0x3, P0 ;  /* 0x000000030a00780c */ /* 0x000fc60000701070 */
[----:B------:R-:W0:Y:S01]  /*9970*/  @P1 S2R R5, SR_CgaCtaId ;  /* 0x0000000000051919 */ /* 0x000e220000008800 */
[----:B------:R-:W-:-:S04]  /*9980*/  @P1 MOV R4, 0x400 ;  /* 0x0000040000041802 */ /* 0x000fc80000000f00 */
[----:B0-----:R-:W-:Y:S01]  /*9990*/  @P1 LEA R3, R5, R4, 0x18 ;  /* 0x0000000405031211 */ /* 0x001fe200078ec0ff */
[----:B------:R-:W-:-:S03]  /*99a0*/  IMAD.WIDE.U32 R4, R6, -0x55555555, RZ ;  /* 0xaaaaaaab06047825 */ /* 0x000fc600078e00ff */
[----:B------:R0:W-:Y:S01]  /*99b0*/  @P1 SYNCS.ARRIVE.TRANS64.A1T0 RZ, [R3+URZ+0x48], RZ ;  /* 0x000048ff03ff19a7 */ /* 0x0001e2000810003f */
[----:B------:R-:W-:Y:S02]  /*99c0*/  IADD3 R16, P1, R16, UR22, RZ ;  /* 0x0000001610107c10 */ /* 0x000fe4000ff3e0ff */
[----:B------:R-:W-:Y:S02]  /*99d0*/  SHF.R.U32.HI R5, RZ, 0x1, R5 ;  /* 0x00000001ff057819 */ /* 0x000fe40000011605 */
[----:B------:R-:W-:Y:S02]  /*99e0*/  IADD3.X R17, R17, UR13, RZ, P1, !PT ;  /* 0x0000000d11117c10 */ /* 0x000fe40008ffe4ff */
[----:B------:R-:W-:Y:S02]  /*99f0*/  PRMT R4, RZ, 0x7610, R4 ;  /* 0x00007610ff047816 */ /* 0x000fe40000000004 */
[----:B0-----:R-:W-:Y:S02]  /*9a00*/  SEL R3, RZ, 0x1, !P0 ;  /* 0x00000001ff037807 */ /* 0x001fe40004000000 */
[----:B------:R-:W-:-:S02]  /*9a10*/  ISETP.GE.U32.AND P0, PT, R16, UR6, PT ;  /* 0x0000000610007c0c */ /* 0x000fc4000bf06070 */
[----:B------:R-:W-:Y:S01]  /*9a20*/  LOP3.LUT R0, R0, R3, RZ, 0x3c, !PT ;  /* 0x0000000300007212 */ /* 0x000fe200078e3cff */
[----:B------:R-:W-:Y:S01]  /*9a30*/  IMAD R3, R5, -0x3, R6 ;  /* 0xfffffffd05037824 */ /* 0x000fe200078e0206 */
[----:B------:R-:W-:Y:S01]  /*9a40*/  ISETP.GE.U32.AND.EX P0, PT, R17, UR7, PT, P0 ;  /* 0x0000000711007c0c */ /* 0x000fe2000bf06100 */
[----:B------:R-:W-:Y:S01]  /*9a50*/  IMAD.MOV.U32 R6, RZ, RZ, -0x1 ;  /* 0xffffffffff067424 */ /* 0x000fe200078e00ff */
[----:B------:R-:W-:-:S11]  /*9a60*/  @P2 LOP3.LUT R0, R0, 0x1, R5, 0x78, !PT ;  /* 0x0000000100002812 */ /* 0x000fd600078e7805 */
[----:B------:R-:W-:Y:S05]  /*9a70*/  @P0 BRA `(.L_x_308) ;  /* 0x0000000400540947 */ /* 0x000fea0003800000 */
[----:B------:R-:W0:Y:S01]  /*9a80*/  S2R R15, SR_CTAID.X ;  /* 0x00000000000f7919 */ /* 0x000e220000002500 */
[----:B------:R-:W-:Y:S01]  /*9a90*/  ULDC.64 UR6, c[0x0][0x628] ;  /* 0x00018a0000067ab9 */ /* 0x000fe20000000a00 */
[----:B------:R-:W-:Y:S01]  /*9aa0*/  ULDC UR8, c[0x0][0x630] ;  /* 0x00018c0000087ab9 */ /* 0x000fe20000000800 */
[----:B------:R-:W-:Y:S01]  /*9ab0*/  ISETP.NE.U32.AND P0, PT, RZ, UR6, PT ;  /* 0x00000006ff007c0c */ /* 0x000fe2000bf05070 */
[----:B------:R-:W1:Y:S01]  /*9ac0*/  S2R R20, SR_CTAID.Y ;  /* 0x0000000000147919 */ /* 0x000e620000002600 */
[----:B------:R-:W-:Y:S01]  /*9ad0*/  ULDC UR9, c[0x0][0x150] ;  /* 0x0000540000097ab9 */ /* 0x000fe20000000800 */
[----:B------:R-:W-:Y:S01]  /*9ae0*/  IMAD.MOV.U32 R4, RZ, RZ, R16 ;  /* 0x000000ffff047224 */ /* 0x000fe200078e0010 */
[----:B------:R-:W-:Y:S01]  /*9af0*/  ISETP.NE.AND.EX P0, PT, RZ, UR7, PT, P0 ;  /* 0x00000007ff007c0c */ /* 0x000fe2000bf05300 */
[----:B------:R-:W-:Y:S01]  /*9b00*/  IMAD.MOV.U32 R5, RZ, RZ, R17 ;  /* 0x000000ffff057224 */ /* 0x000fe200078e0011 */
[----:B0-----:R-:W-:-:S11]  /*9b10*/  I2FP.F32.U32 R22, R15 ;  /* 0x0000000f00167245 */ /* 0x001fd60000201000 */
[----:B------:R-:W-:Y:S05]  /*9b20*/  @!P0 BRA `(.L_x_309) ;  /* 0x0000000000288947 */ /* 0x000fea0003800000 */
[----:B------:R-:W-:Y:S02]  /*9b30*/  ULDC UR5, c[0x0][0x634] ;  /* 0x00018d0000057ab9 */ /* 0x000fe40000000800 */
[----:B------:R-:W-:-:S05]  /*9b40*/  IADD3 R5, P0, R16, UR5, RZ ;  /* 0x0000000510057c10 */ /* 0x000fca000ff1e0ff */
[----:B------:R-:W-:-:S04]  /*9b50*/  IMAD.X R21, RZ, RZ, R17, P0 ;  /* 0x000000ffff157224 */ /* 0x000fc800000e0611 */
[----:B------:R-:W-:-:S04]  /*9b60*/  IMAD.WIDE.U32 R6, R21, UR6, RZ ;  /* 0x0000000615067c25 */ /* 0x000fc8000f8e00ff */
[----:B------:R-:W-:-:S04]  /*9b70*/  IMAD.WIDE.U32 R6, P0, R5, UR7, R6 ;  /* 0x0000000705067c25 */ /* 0x000fc8000f800006 */
[----:B------:R-:W-:-:S04]  /*9b80*/  IMAD.WIDE.U32 R4, R5, UR6, RZ ;  /* 0x0000000605047c25 */ /* 0x000fc8000f8e00ff */
[----:B------:R-:W-:Y:S01]  /*9b90*/  IMAD.MOV.U32 R4, RZ, RZ, R7 ;  /* 0x000000ffff047224 */ /* 0x000fe200078e0007 */
[----:B------:R-:W-:Y:S01]  /*9ba0*/  IADD3 RZ, P1, R5, R6, RZ ;  /* 0x0000000605ff7210 */ /* 0x000fe20007f3e0ff */
[----:B------:R-:W-:-:S04]  /*9bb0*/  IMAD.X R5, RZ, RZ, RZ, P0 ;  /* 0x000000ffff057224 */ /* 0x000fc800000e06ff */
[----:B------:R-:W-:-:S08]  /*9bc0*/  IMAD.WIDE.U32.X R4, R21, UR7, R4, P1 ;  /* 0x0000000715047c25 */ /* 0x000fd000088e0404 */
.L_x_309:
[--C-:B------:R-:W-:Y:S01]  /*9bd0*/  SHF.R.U64 R14, R4, UR8, R5.reuse ;  /* 0x00000008040e7c19 */ /* 0x100fe20008001205 */
[----:B------:R-:W-:Y:S01]  /*9be0*/  FMUL R22, R22, UR9 ;  /* 0x0000000916167c20 */ /* 0x000fe20008400000 */
[----:B------:R-:W-:Y:S01]  /*9bf0*/  SHF.R.U32.HI R4, RZ, UR8, R5 ;  /* 0x00000008ff047c19 */ /* 0x000fe20008011605 */
[----:B------:R-:W0:Y:S01]  /*9c00*/  LDC R6, c[0x0][0x144] ;  /* 0x00005100ff067b82 */ /* 0x000e220000000800 */
[----:B------:R-:W-:Y:S01]  /*9c10*/  IADD3 R5, P0, RZ, -R14, RZ ;  /* 0x8000000eff057210 */ /* 0x000fe20007f1e0ff */
[----:B------:R-:W-:Y:S01]  /*9c20*/  ULDC UR5, c[0x0][0x154] ;  /* 0x0000550000057ab9 */ /* 0x000fe20000000800 */
[----:B-1----:R-:W-:Y:S01]  /*9c30*/  I2FP.F32.U32 R7, R20 ;  /* 0x0000001400077245 */ /* 0x002fe20000201000 */
[----:B------:R-:W1:Y:S01]  /*9c40*/  F2I.U32.TRUNC.NTZ R22, R22 ;  /* 0x0000001600167305 */ /* 0x000e62000020f000 */
[----:B------:R-:W-:Y:S01]  /*9c50*/  ULDC.64 UR6, c[0x0][0x620] ;  /* 0x0001880000067ab9 */ /* 0x000fe20000000a00 */
[----:B------:R-:W-:Y:S01]  /*9c60*/  IMAD.X R4, RZ, RZ, ~R4, P0 ;  /* 0x000000ffff047224 */ /* 0x000fe200000e0e04 */
[----:B------:R-:W-:Y:S01]  /*9c70*/  ISETP.NE.AND P2, PT, R2, 0x1, PT ;  /* 0x000000010200780c */ /* 0x000fe20003f45270 */
[----:B------:R-:W-:Y:S01]  /*9c80*/  FMUL R23, R7, UR5 ;  /* 0x0000000507177c20 */ /* 0x000fe20008400000 */
[----:B------:R-:W2:Y:S01]  /*9c90*/  LDC R25, c[0x0][0x148] ;  /* 0x00005200ff197b82 */ /* 0x000ea20000000800 */
[----:B------:R-:W-:Y:S01]  /*9ca0*/  IMAD R4, R4, UR6, RZ ;  /* 0x0000000604047c24 */ /* 0x000fe2000f8e02ff */
[----:B------:R-:W-:-:S03]  /*9cb0*/  ULDC UR5, c[0x0][0x618] ;  /* 0x0001860000057ab9 */ /* 0x000fc60000000800 */
[----:B------:R-:W3:Y:S01]  /*9cc0*/  F2I.U32.TRUNC.NTZ R23, R23 ;  /* 0x0000001700177305 */ /* 0x000ee2000020f000 */
[C---:B------:R-:W-:Y:S02]  /*9cd0*/  IMAD R7, R5.reuse, UR7, R4 ;  /* 0x0000000705077c24 */ /* 0x040fe4000f8e0204 */
[----:B------:R-:W-:Y:S01]  /*9ce0*/  IMAD.WIDE.U32 R4, R5, UR6, R16 ;  /* 0x0000000605047c25 */ /* 0x000fe2000f8e0010 */
[----:B------:R-:W-:Y:S02]  /*9cf0*/  ULDC.64 UR6, c[0x0][0x640] ;  /* 0x0001900000067ab9 */ /* 0x000fe40000000a00 */
[----:B------:R-:W-:Y:S01]  /*9d00*/  ISETP.NE.U32.AND P0, PT, RZ, UR6, PT ;  /* 0x00000006ff007c0c */ /* 0x000fe2000bf05070 */
[----:B------:R-:W-:Y:S02]  /*9d10*/  IMAD.IADD R5, R5, 0x1, R7 ;  /* 0x0000000105057824 */ /* 0x000fe400078e0207 */
[----:B-1----:R-:W-:Y:S01]  /*9d20*/  IMAD.MOV R22, RZ, RZ, -R22 ;  /* 0x000000ffff167224 */ /* 0x002fe200078e0a16 */
[----:B------:R-:W-:-:S02]  /*9d30*/  ISETP.NE.AND.EX P0, PT, RZ, UR7, PT, P0 ;  /* 0x00000007ff007c0c */ /* 0x000fc4000bf05300 */
[----:B------:R-:W-:Y:S01]  /*9d40*/  SHF.R.U64 R21, R4, UR5, R5 ;  /* 0x0000000504157c19 */ /* 0x000fe20008001205 */
[----:B0-----:R-:W-:Y:S01]  /*9d50*/  IMAD R15, R6, R22, R15 ;  /* 0x00000016060f7224 */ /* 0x001fe200078e020f */
[----:B------:R-:W-:Y:S01]  /*9d60*/  SHF.R.U32.HI R4, RZ, UR5, R5 ;  /* 0x00000005ff047c19 */ /* 0x000fe20008011605 */
[----:B------:R-:W-:Y:S01]  /*9d70*/  ULDC UR5, c[0x0][0x608] ;  /* 0x0001820000057ab9 */ /* 0x000fe20000000800 */
[----:B---3--:R-:W-:Y:S02]  /*9d80*/  IMAD.MOV R6, RZ, RZ, -R23 ;  /* 0x000000ffff067224 */ /* 0x008fe400078e0a17 */
[--C-:B------:R-:W-:Y:S02]  /*9d90*/  SHF.R.U64 R22, R21, UR5, R4.reuse ;  /* 0x0000000515167c19 */ /* 0x100fe40008001204 */
[----:B------:R-:W-:Y:S01]  /*9da0*/  SHF.R.U32.HI R5, RZ, UR5, R4 ;  /* 0x00000005ff057c19 */ /* 0x000fe20008011604 */
[----:B------:R-:W-:Y:S01]  /*9db0*/  ULDC UR5, c[0x0][0x658] ;  /* 0x0001960000057ab9 */ /* 0x000fe20000000800 */
[----:B--2---:R-:W-:-:S02]  /*9dc0*/  @P2 IMAD R15, R25, R6, R20 ;  /* 0x00000006190f2224 */ /* 0x004fc400078e0214 */
[--C-:B------:R-:W-:Y:S02]  /*9dd0*/  SHF.R.U64 R20, R22, UR5, R5.reuse ;  /* 0x0000000516147c19 */ /* 0x100fe40008001205 */
[----:B------:R-:W-:-:S03]  /*9de0*/  SHF.R.U32.HI R23, RZ, UR5, R5 ;  /* 0x00000005ff177c19 */ /* 0x000fc60008011605 */
[----:B------:R-:W-:Y:S02]  /*9df0*/  IMAD.MOV.U32 R6, RZ, RZ, R20 ;  /* 0x000000ffff067224 */ /* 0x000fe400078e0014 */
[----:B------:R-:W-:Y:S01]  /*9e00*/  IMAD.MOV.U32 R5, RZ, RZ, R23 ;  /* 0x000000ffff057224 */ /* 0x000fe200078e0017 */
[----:B------:R-:W-:Y:S06]  /*9e10*/  @!P0 BRA `(.L_x_310) ;  /* 0x00000000002c8947 */ /* 0x000fec0003800000 */
        /* <DEDUP_REMOVED lines=9> */
[----:B------:R-:W-:-:S04]  /*9eb0*/  IMAD.WIDE.U32.X R4, R23, UR7, R4, P1 ;  /* 0x0000000717047c25 */ /* 0x000fc800088e0404 */
[----:B------:R-:W-:-:S07]  /*9ec0*/  IMAD.MOV.U32 R6, RZ, RZ, R4 ;  /* 0x000000ffff067224 */ /* 0x000fce00078e0004 */
.L_x_310:
[----:B------:R-:W-:Y:S01]  /*9ed0*/  ULDC UR5, c[0x0][0x648] ;  /* 0x0001920000057ab9 */ /* 0x000fe20000000800 */
[----:B------:R-:W-:Y:S01]  /*9ee0*/  LOP3.LUT R4, R22, UR17, RZ, 0xc0, !PT ;  /* 0x0000001116047c12 */ /* 0x000fe2000f8ec0ff */
[----:B------:R-:W-:Y:S01]  /*9ef0*/  ULDC UR6, c[0x0][0x610] ;  /* 0x0001840000067ab9 */ /* 0x000fe20000000800 */
[----:B------:R-:W-:Y:S01]  /*9f00*/  SHF.R.U64 R5, R6, UR5, R5 ;  /* 0x0000000506057c19 */ /* 0x000fe20008001205 */
[----:B------:R-:W-:Y:S01]  /*9f10*/  ULDC UR5, c[0x0][0x638] ;  /* 0x00018e0000057ab9 */ /* 0x000fe20000000800 */
[----:B------:R-:W-:-:S03]  /*9f20*/  LOP3.LUT R21, R21, UR4, RZ, 0xc0, !PT ;  /* 0x0000000415157c12 */ /* 0x000fc6000f8ec0ff */
[----:B------:R-:W-:Y:S02]  /*9f30*/  IMAD.MOV R7, RZ, RZ, -R5 ;  /* 0x000000ffff077224 */ /* 0x000fe400078e0a05 */
[----:B------:R-:W-:Y:S02]  /*9f40*/  IMAD R4, R5, UR18, R4 ;  /* 0x0000001205047c24 */ /* 0x000fe4000f8e0204 */
[----:B------:R-:W-:Y:S01]  /*9f50*/  IMAD R20, R7, UR5, R20 ;  /* 0x0000000507147c24 */ /* 0x000fe2000f8e0214 */
[----:B------:R-:W-:Y:S01]  /*9f60*/  ULDC UR5, c[0x0][0x600] ;  /* 0x0001800000057ab9 */ /* 0x000fe20000000800 */
[----:B------:R-:W-:Y:S02]  /*9f70*/  IMAD R15, R4, UR6, R15 ;  /* 0x00000006040f7c24 */ /* 0x000fe4000f8e020f */
[----:B------:R-:W-:Y:S02]  /*9f80*/  IMAD R6, R20, UR5, R21 ;  /* 0x0000000514067c24 */ /* 0x000fe4000f8e0215 */
[----:B------:R-:W-:-:S03]  /*9f90*/  IMAD.MOV.U32 R4, RZ, RZ, 0x1 ;  /* 0x00000001ff047424 */ /* 0x000fc600078e00ff */
[----:B------:R-:W-:Y:S02]  /*9fa0*/  SEL R20, R6, R15, !P2 ;  /* 0x0000000f06147207 */ /* 0x000fe40005000000 */
[----:B------:R-:W-:Y:S01]  /*9fb0*/  SEL R21, R15, R6, !P2 ;  /* 0x000000060f157207 */ /* 0x000fe20005000000 */
[----:B------:R-:W-:-:S07]  /*9fc0*/  IMAD.MOV.U32 R6, RZ, RZ, R14 ;  /* 0x000000ffff067224 */ /* 0x000fce00078e000e */
.L_x_308:
[----:B------:R-:W-:Y:S05]  /*9fd0*/  BSYNC B1 ;  /* 0x0000000000017941 */ /* 0x000fea0003800000 */
.L_x_307:
[----:B------:R-:W-:-:S13]  /*9fe0*/  LOP3.LUT P0, RZ, R4, 0xff, RZ, 0xc0, !PT ;  /* 0x000000ff04ff7812 */ /* 0x000fda000780c0ff */
[----:B------:R-:W-:Y:S05]  /*9ff0*/  @P0 BRA `(.L_x_311) ;  /* 0xfffffff400400947 */ /* 0x000fea000383ffff */
[----:B------:R-:W-:Y:S05]  /*a000*/  BSYNC B0 ;  /* 0x0000000000007941 */ /* 0x000fea0003800000 */
.L_x_300:
[----:B------:R-:W-:-:S03]  /*a010*/  UMOV UR5, 0xffffffff ;  /* 0xffffffff00057882 */ /* 0x000fc60000000000 */
[----:B------:R-:W-:Y:S05]  /*a020*/  BRA.DIV UR5, `(.L_x_312) ;  /* 0x0000000205f07947 */ /* 0x000fea000b800000 */
[----:B------:R-:W-:-:S13]  /*a030*/  ELECT P6, URZ, PT ;  /* 0x00000000003f782f */ /* 0x000fda00038c0000 */
.L_x_325:
[----:B------:R-:W-:Y:S04]  /*a040*/  BSSY B0, `(.L_x_313) ;  /* 0x0000022000007945 */ /* 0x000fe80003800000 */
[----:B------:R-:W-:Y:S05]  /*a050*/  @!P6 BRA `(.L_x_314) ;  /* 0x000000000080e947 */ /* 0x000fea0003800000 */
[----:B------:R-:W-:-:S04]  /*a060*/  LOP3.LUT R19, R19, 0x2, RZ, 0xfc, !PT ;  /* 0x0000000213137812 */ /* 0x000fc800078efcff */
[----:B------:R-:W-:-:S13]  /*a070*/  ISETP.NE.AND P0, PT, R19, 0x3, PT ;  /* 0x000000031300780c */ /* 0x000fda0003f05270 */
[----:B------:R-:W-:Y:S05]  /*a080*/  @!P0 BRA `(.L_x_315) ;  /* 0x0000000000048947 */ /* 0x000fea0003800000 */
[----:B------:R-:W-:Y:S01]  /*a090*/  BPT.TRAP 0x1 ;  /* 0x000000040000795c */ /* 0x000fe20000300000 */
.L_x_315:
[----:B------:R-:W0:Y:S01]  /*a0a0*/  S2R R5, SR_CgaCtaId ;  /* 0x0000000000057919 */ /* 0x000e220000008800 */
[----:B------:R-:W-:Y:S02]  /*a0b0*/  MOV R2, 0x400 ;  /* 0x0000040000027802 */ /* 0x000fe40000000f00 */
[----:B------:R-:W-:Y:S02]  /*a0c0*/  SHF.L.U32 R4, R0, 0x1f, RZ ;  /* 0x0000001f00047819 */ /* 0x000fe400000006ff */
[----:B0-----:R-:W-:-:S05]  /*a0d0*/  LEA R2, R5, R2, 0x18 ;  /* 0x0000000205027211 */ /* 0x001fca00078ec0ff */
[----:B------:R-:W-:-:S04]  /*a0e0*/  VIADD R2, R2, 0x18 ;  /* 0x0000001802027836 */ /* 0x000fc80000000000 */
[C---:B------:R-:W-:Y:S02]  /*a0f0*/  IMAD R7, R3.reuse, 0x8, R2 ;  /* 0x0000000803077824 */ /* 0x040fe400078e0202 */
[----:B------:R-:W-:Y:S02]  /*a100*/  VIADD R3, R3, 0x1 ;  /* 0x0000000103037836 */ /* 0x000fe40000000000 */
[----:B------:R-:W0:Y:S03]  /*a110*/  SYNCS.PHASECHK.TRANS64.TRYWAIT P0, [R7+URZ], R4 ;  /* 0x00000004070075a7 */ /* 0x000e26000800017f */
[----:B------:R-:W-:-:S04]  /*a120*/  ISETP.NE.AND P1, PT, R3, 0x3, PT ;  /* 0x000000030300780c */ /* 0x000fc80003f25270 */
[----:B------:R-:W-:Y:S02]  /*a130*/  SEL R5, RZ, 0x1, P1 ;  /* 0x00000001ff057807 */ /* 0x000fe40000800000 */
[----:B------:R-:W-:Y:S02]  /*a140*/  SEL R3, R3, RZ, P1 ;  /* 0x000000ff03037207 */ /* 0x000fe40000800000 */
[----:B------:R-:W-:-:S03]  /*a150*/  LOP3.LUT R9, R0, R5, RZ, 0x3c, !PT ;  /* 0x0000000500097212 */ /* 0x000fc600078e3cff */
[----:B------:R-:W-:Y:S01]  /*a160*/  IMAD R6, R3, 0x8, R2 ;  /* 0x0000000803067824 */ /* 0x000fe200078e0202 */
[----:B------:R-:W-:Y:S01]  /*a170*/  SHF.L.U32 R5, R9, 0x1f, RZ ;  /* 0x0000001f09057819 */ /* 0x000fe200000006ff */
[----:B0-----:R-:W-:Y:S06]  /*a180*/  @!P0 BRA `(.L_x_316) ;  /* 0x0000000000b88947 */ /* 0x001fec0003800000 */
.L_x_326:
[----:B------:R-:W1:Y:S01]  /*a190*/  SYNCS.PHASECHK.TRANS64.TRYWAIT P0, [R6+URZ], R5 ;  /* 0x00000005060075a7 */ /* 0x000e62000800017f */
[----:B------:R-:W-:-:S05]  /*a1a0*/  VIADD R0, R3, 0x1 ;  /* 0x0000000103007836 */ /* 0x000fca0000000000 */
[----:B------:R-:W-:-:S04]  /*a1b0*/  ISETP.NE.AND P1, PT, R0, 0x3, PT ;  /* 0x000000030000780c */ /* 0x000fc80003f25270 */
[----:B0-----:R-:W-:Y:S02]  /*a1c0*/  SEL R4, RZ, 0x1, P1 ;  /* 0x00000001ff047807 */ /* 0x001fe40000800000 */
[----:B------:R-:W-:Y:S02]  /*a1d0*/  SEL R3, R0, RZ, P1 ;  /* 0x000000ff00037207 */ /* 0x000fe40000800000 */
[----:B------:R-:W-:Y:S01]  /*a1e0*/  LOP3.LUT R0, R9, R4, RZ, 0x3c, !PT ;  /* 0x0000000409007212 */ /* 0x000fe200078e3cff */
[----:B-1----:R-:W-:Y:S06]  /*a1f0*/  @!P0 BRA `(.L_x_317) ;  /* 0x0000000000b08947 */ /* 0x002fec0003800000 */
.L_x_327:
[----:B------:R-:W-:Y:S01]  /*a200*/  IMAD R3, R3, 0x8, R2 ;  /* 0x0000000803037824 */ /* 0x000fe200078e0202 */
[----:B------:R-:W-:-:S07]  /*a210*/  SHF.L.U32 R0, R0, 0x1f, RZ ;  /* 0x0000001f00007819 */ /* 0x000fce00000006ff */
.L_x_318:
[----:B-1----:R1:W2:Y:S02]  /*a220*/  SYNCS.PHASECHK.TRANS64.TRYWAIT P0, [R3+URZ], R0 ;  /* 0x00000000030075a7 */ /* 0x0022a4000800017f */
[----:B--2---:R-:W-:Y:S05]  /*a230*/  @!P0 NANOSLEEP.SYNCS 0x989680 ;  /* 0x009896800000895d */ /* 0x004fea0003900000 */
[----:B------:R-:W2:Y:S02]  /*a240*/  @!P0 SYNCS.PHASECHK.TRANS64 P0, [R3+URZ], R0 ;  /* 0x00000000030085a7 */ /* 0x000ea4000800007f */
[----:B--2---:R-:W-:Y:S05]  /*a250*/  @!P0 BRA `(.L_x_318) ;  /* 0xfffffffc00f08947 */ /* 0x004fea000383ffff */
.L_x_314:
[----:B------:R-:W-:Y:S05]  /*a260*/  BSYNC B0 ;  /* 0x0000000000007941 */ /* 0x000fea0003800000 */
.L_x_313:
[----:B------:R-:W-:Y:S05]  /*a270*/  EXIT ;  /* 0x000000000000794d */ /* 0x000fea0003800000 */
.L_x_21:
[----:B----4-:R4:W0:Y:S02]  /*a280*/  SYNCS.PHASECHK.TRANS64.TRYWAIT P1, [R3+URZ], R0 ;  /* 0x00000000030075a7 */ /* 0x010824000802017f */
[----:B0-----:R-:W-:Y:S05]  /*a290*/  @!P1 NANOSLEEP.SYNCS 0x989680 ;  /* 0x009896800000995d */ /* 0x001fea0003900000 */
[----:B------:R-:W0:Y:S02]  /*a2a0*/  @!P1 SYNCS.PHASECHK.TRANS64 P1, [R3+URZ], R0 ;  /* 0x00000000030095a7 */ /* 0x000e24000802007f */
[----:B0-----:R-:W-:Y:S05]  /*a2b0*/  @!P1 BRA `(.L_x_21) ;  /* 0xfffffffc00f09947 */ /* 0x001fea000383ffff */
[----:B------:R-:W-:Y:S05]  /*a2c0*/  BRA `(.L_x_20) ;  /* 0xffffff7000907947 */ /* 0x000fea000383ffff */
.L_x_26:
[----:B-1----:R1:W3:Y:S02]  /*a2d0*/  SYNCS.PHASECHK.TRANS64.TRYWAIT P1, [R5+URZ], R4 ;  /* 0x00000004050075a7 */ /* 0x0022e4000802017f */
[----:B---3--:R-:W-:Y:S05]  /*a2e0*/  @!P1 NANOSLEEP.SYNCS 0x989680 ;  /* 0x009896800000995d */ /* 0x008fea0003900000 */
[----:B------:R-:W3:Y:S02]  /*a2f0*/  @!P1 SYNCS.PHASECHK.TRANS64 P1, [R5+URZ], R4 ;  /* 0x00000004050095a7 */ /* 0x000ee4000802007f */
[----:B---3--:R-:W-:Y:S05]  /*a300*/  @!P1 BRA `(.L_x_26) ;  /* 0xfffffffc00f09947 */ /* 0x008fea000383ffff */
[----:B------:R-:W-:Y:S05]  /*a310*/  BRA `(.L_x_25) ;  /* 0xffffff7400cc7947 */ /* 0x000fea000383ffff */
.L_x_301:
[----:B------:R-:W-:Y:S01]  /*a320*/  BSSY B1, `(.L_x_319) ;  /* 0x0000006000017945 */ /* 0x000fe20003800000 */
[----:B------:R-:W-:-:S07]  /*a330*/  IMAD.MOV.U32 R15, RZ, RZ, -0x1 ;  /* 0xffffffffff0f7424 */ /* 0x000fce00078e00ff */
[----:B------:R-:W-:Y:S05]  /*a340*/  WARPSYNC.COLLECTIVE R15, `(.L_x_320) ;  /* 0x000000000f0c7348 */ /* 0x000fea0003c00000 */
[----:B------:R-:W-:Y:S02]  /*a350*/  ELECT P6, UR62, PT ;  /* 0x00000000003e782f */ /* 0x000fe400038c0000 */
[----:B------:R-:W-:Y:S01]  /*a360*/  MOV R14, UR62 ;  /* 0x0000003e000e7c02 */ /* 0x000fe20008000f00 */
[----:B------:R-:W-:Y:S10]  /*a370*/  ENDCOLLECTIVE ;  /* 0x000000000000791b */ /* 0x000ff40003800000 */
.L_x_320:
[----:B------:R-:W-:Y:S05]  /*a380*/  BSYNC B1 ;  /* 0x0000000000017941 */ /* 0x000fea0003800000 */
.L_x_319:
[----:B------:R-:W-:Y:S05]  /*a390*/  BRA `(.L_x_321) ;  /* 0xfffffff000647947 */ /* 0x000fea000383ffff */
.L_x_304:
[----:B-1----:R1:W2:Y:S02]  /*a3a0*/  SYNCS.PHASECHK.TRANS64.TRYWAIT P0, [R23+URZ+0x18], R14 ;  /* 0x0000180e170075a7 */ /* 0x0022a4000800017f */
[----:B--2---:R-:W-:Y:S05]  /*a3b0*/  @!P0 NANOSLEEP.SYNCS 0x989680 ;  /* 0x009896800000895d */ /* 0x004fea0003900000 */
[----:B------:R-:W2:Y:S02]  /*a3c0*/  @!P0 SYNCS.PHASECHK.TRANS64 P0, [R23+URZ+0x18], R14 ;  /* 0x0000180e170085a7 */ /* 0x000ea4000800007f */
[----:B--2---:R-:W-:Y:S05]  /*a3d0*/  @!P0 BRA `(.L_x_304) ;  /* 0xfffffffc00f08947 */ /* 0x004fea000383ffff */
[----:B------:R-:W-:Y:S05]  /*a3e0*/  BRA `(.L_x_322) ;  /* 0xfffffff0009c7947 */ /* 0x000fea000383ffff */
.L_x_312:
[----:B------:R-:W-:Y:S01]  /*a3f0*/  BSSY B0, `(.L_x_323) ;  /* 0x0000006000007945 */ /* 0x000fe20003800000 */
[----:B------:R-:W-:-:S07]  /*a400*/  IMAD.MOV.U32 R15, RZ, RZ, -0x1 ;  /* 0xffffffffff0f7424 */ /* 0x000fce00078e00ff */
[----:B------:R-:W-:Y:S05]  /*a410*/  WARPSYNC.COLLECTIVE R15, `(.L_x_324) ;  /* 0x000000000f0c7348 */ /* 0x000fea0003c00000 */
[----:B------:R-:W-:Y:S02]  /*a420*/  ELECT P6, UR62, PT ;  /* 0x00000000003e782f */ /* 0x000fe400038c0000 */
[----:B------:R-:W-:Y:S01]  /*a430*/  MOV R14, UR62 ;  /* 0x0000003e000e7c02 */ /* 0x000fe20008000f00 */
[----:B------:R-:W-:Y:S10]  /*a440*/  ENDCOLLECTIVE ;  /* 0x000000000000791b */ /* 0x000ff40003800000 */
.L_x_324:
[----:B------:R-:W-:Y:S05]  /*a450*/  BSYNC B0 ;  /* 0x0000000000007941 */ /* 0x000fea0003800000 */
.L_x_323:
[----:B------:R-:W-:Y:S05]  /*a460*/  BRA `(.L_x_325) ;  /* 0xfffffff800f47947 */ /* 0x000fea000383ffff */
.L_x_316:
[----:B0-----:R0:W1:Y:S02]  /*a470*/  SYNCS.PHASECHK.TRANS64.TRYWAIT P0, [R7+URZ], R4 ;  /* 0x00000004070075a7 */ /* 0x001064000800017f */
[----:B-1----:R-:W-:Y:S05]  /*a480*/  @!P0 NANOSLEEP.SYNCS 0x989680 ;  /* 0x009896800000895d */ /* 0x002fea0003900000 */
[----:B------:R-:W1:Y:S02]  /*a490*/  @!P0 SYNCS.PHASECHK.TRANS64 P0, [R7+URZ], R4 ;  /* 0x00000004070085a7 */ /* 0x000e64000800007f */
[----:B-1----:R-:W-:Y:S05]  /*a4a0*/  @!P0 BRA `(.L_x_316) ;  /* 0xfffffffc00f08947 */ /* 0x002fea000383ffff */
[----:B------:R-:W-:Y:S05]  /*a4b0*/  BRA `(.L_x_326) ;  /* 0xfffffffc00347947 */ /* 0x000fea000383ffff */
.L_x_317:
[----:B0-----:R0:W1:Y:S02]  /*a4c0*/  SYNCS.PHASECHK.TRANS64.TRYWAIT P0, [R6+URZ], R5 ;  /* 0x00000005060075a7 */ /* 0x001064000800017f */
[----:B-1----:R-:W-:Y:S05]  /*a4d0*/  @!P0 NANOSLEEP.SYNCS 0x989680 ;  /* 0x009896800000895d */ /* 0x002fea0003900000 */
[----:B------:R-:W1:Y:S02]  /*a4e0*/  @!P0 SYNCS.PHASECHK.TRANS64 P0, [R6+URZ], R5 ;  /* 0x00000005060085a7 */ /* 0x000e64000800007f */
[----:B-1----:R-:W-:Y:S05]  /*a4f0*/  @!P0 BRA `(.L_x_317) ;  /* 0xfffffffc00f08947 */ /* 0x002fea000383ffff */
[----:B------:R-:W-:Y:S05]  /*a500*/  BRA `(.L_x_327) ;  /* 0xfffffffc003c7947 */ /* 0x000fea000383ffff */
.L_x_328:
[----:B------:R-:W-:-:S00]  /*a510*/  BRA `(.L_x_328) ;  /* 0xfffffffc00fc7947 */ /* 0x000fc0000383ffff */
[----:B------:R-:W-:-:S00]  /*a520*/  NOP ;  /* 0x0000000000007918 */ /* 0x000fc00000000000 */
        /* <DEDUP_REMOVED lines=13> */
.L_x_329:


//--------------------- .nv.global.init           --------------------------
	.section	.nv.global.init,"aw",@progbits
.nv.global.init:
	.type		$str$22,@object
	.size		$str$22,($str$23 - $str$22)
$str$22:
        /*0000*/ 	.byte	0x6b, 0x5f, 0x74, 0x69, 0x6c, 0x65, 0x5f, 0x63, 0x6f, 0x75, 0x6e, 0x74, 0x20, 0x3e, 0x3d, 0x20
        /*0010*/ 	.byte	0x31, 0x00
	.type		$str$23,@object
	.size		$str$23,(__unnamed_1 - $str$23)
$str$23:
        /*0012*/ 	.byte	0x2f, 0x74, 0x6d, 0x70, 0x2f, 0x63, 0x75, 0x74, 0x6c, 0x61, 0x73, 0x73, 0x5f, 0x73, 0x77, 0x65
        /*0022*/ 	.byte	0x65, 0x70, 0x5f, 0x73, 0x72, 0x63, 0x2f, 0x69, 0x6e, 0x63, 0x6c, 0x75, 0x64, 0x65, 0x2f, 0x63
        /*0032*/ 	.byte	0x75, 0x74, 0x6c, 0x61, 0x73, 0x73, 0x2f, 0x67, 0x65, 0x6d, 0x6d, 0x2f, 0x63, 0x6f, 0x6c, 0x6c
        /*0042*/ 	.byte	0x65, 0x63, 0x74, 0x69, 0x76, 0x65, 0x2f, 0x73, 0x6d, 0x39, 0x30, 0x5f, 0x6d, 0x6d, 0x61, 0x5f
        /*0052*/ 	.byte	0x74, 0x6d, 0x61, 0x5f, 0x67, 0x6d, 0x6d, 0x61, 0x5f, 0x73, 0x73, 0x5f, 0x77, 0x61, 0x72, 0x70
        /*0062*/ 	.byte	0x73, 0x70, 0x65, 0x63, 0x69, 0x61, 0x6c, 0x69, 0x7a, 0x65, 0x64, 0x2e, 0x68, 0x70, 0x70, 0x00
	.type		__unnamed_1,@object
	.size		__unnamed_1,(.L_0 - __unnamed_1)
__unnamed_1:
        /*0072*/ 	.byte	0x76, 0x6f, 0x69, 0x64, 0x20, 0x63, 0x75, 0x74, 0x6c, 0x61, 0x73, 0x73, 0x3a, 0x3a, 0x67, 0x65
        /* <DEDUP_REMOVED lines=173> */
.L_0:


//--------------------- .nv.shared._ZN7cutlass13device_kernelINS_4gemm6kernel13GemmUniversalIN4cute5tupleIJiiiiEEENS1_10collective13CollectiveMmaINS1_34MainloopSm90TmaGmmaWarpSpecializedILi3ENS5_IJNS4_1CILi2EEENSA_ILi1EEESC_EEENS1_35KernelTmaWarpSpecializedCooperativeEEENS5_IJNSA_ILi256EEENSA_ILi128EEESH_EEEaNS5_IJlSC_lEEEaSJ_NS4_8TiledMMAINS4_8MMA_AtomIJNS4_4SM904GMMA27MMA_64x128x32_S32S8S8_SS_TNEEEENS4_6LayoutISD_NS5_IJSC_NSA_ILi0EEESR_EEEEENS5_IJNS4_10UnderscoreESU_SU_EEEEENS4_13SM90_TMA_LOADENS4_14ComposedLayoutINS4_7SwizzleILi3ELi4ELi3EEENS4_18smem_ptr_flag_bitsILi8EEENSQ_INS5_IJNSA_ILi8EEESH_EEENS5_IJSH_SC_EEEEEEEvNS4_8identityENS4_23SM90_TMA_LOAD_MULTICASTES17_vS18_EENS_8epilogue10collective6detail29Sm90TmaWarpSpecializedAdapterINS1C_15DefaultEpilogueIaSJ_SJ_NS1B_6thread17LinearCombinationIaLi1EiiLNS1G_9ScaleType4KindE0ELNS_15FloatRoundStyleE2EaEENS1_15EpilogueDefaultEEEEEvvEEEEvNT_6ParamsE --------------------------
	.section	.nv.shared._ZN7cutlass13device_kernelINS_4gemm6kernel13GemmUniversalIN4cute5tupleIJiiiiEEENS1_10collective13CollectiveMmaINS1_34MainloopSm90TmaGmmaWarpSpecializedILi3ENS5_IJNS4_1CILi2EEENSA_ILi1EEESC_EEENS1_35KernelTmaWarpSpecializedCooperativeEEENS5_IJNSA_ILi256EEENSA_ILi128EEESH_EEEaNS5_IJlSC_lEEEaSJ_NS4_8TiledMMAINS4_8MMA_AtomIJNS4_4SM904GMMA27MMA_64x128x32_S32S8S8_SS_TNEEEENS4_6LayoutISD_NS5_IJSC_NSA_ILi0EEESR_EEEEENS5_IJNS4_10UnderscoreESU_SU_EEEEENS4_13SM90_TMA_LOADENS4_14ComposedLayoutINS4_7SwizzleILi3ELi4ELi3EEENS4_18smem_ptr_flag_bitsILi8EEENSQ_INS5_IJNSA_ILi8EEESH_EEENS5_IJSH_SC_EEEEEEEvNS4_8identityENS4_23SM90_TMA_LOAD_MULTICASTES17_vS18_EENS_8epilogue10collective6detail29Sm90TmaWarpSpecializedAdapterINS1C_15DefaultEpilogueIaSJ_SJ_NS1B_6thread17LinearCombinationIaLi1EiiLNS1G_9ScaleType4KindE0ELNS_15FloatRoundStyleE2EaEENS1_15EpilogueDefaultEEEEEvvEEEEvNT_6ParamsE,"aw",@nobits
	.sectionflags	@""
	.align	16
	.zero		1024


//--------------------- .nv.shared.reserved.0     --------------------------
	.section	.nv.shared.reserved.0,"aw",@nobits
	.weak		__nv_reservedSMEM_offset_0_alias
	.size		__nv_reservedSMEM_offset_0_alias, 0, 0
	.other		__nv_reservedSMEM_offset_0_alias,@"STO_CUDA_RESERVED_SHARED STV_DEFAULT"
__nv_reservedSMEM_offset_0_alias:
	.zero		0


//--------------------- .nv.global                --------------------------
	.section	.nv.global,"aw",@nobits
.nv.global:
	.type		_ZN39_INTERNAL_170fa310_4_k_cu_35ec96ee_65514cute1_E,@object
	.size		_ZN39_INTERNAL_170fa310_4_k_cu_35ec96ee_65514cute1_E,(_ZN39_INTERNAL_170fa310_4_k_cu_35ec96ee_65514cuda3std3__45__cpo6cbeginE - _ZN39_INTERNAL_170fa310_4_k_cu_35ec96ee_65514cute1_E)
_ZN39_INTERNAL_170fa310_4_k_cu_35ec96ee_65514cute1_E:
	.zero		1
	.type		_ZN39_INTERNAL_170fa310_4_k_cu_35ec96ee_65514cuda3std3__45__cpo6cbeginE,@object
	.size		_ZN39_INTERNAL_170fa310_4_k_cu_35ec96ee_65514cuda3std3__45__cpo6cbeginE,(_ZN39_INTERNAL_170fa310_4_k_cu_35ec96ee_65514cuda3std3__48in_placeE - _ZN39_INTERNAL_170fa310_4_k_cu_35ec96ee_65514cuda3std3__45__cpo6cbeginE)
_ZN39_INTERNAL_170fa310_4_k_cu_35ec96ee_65514cuda3std3__45__cpo6cbeginE:
	.zero		1
	.type		_ZN39_INTERNAL_170fa310_4_k_cu_35ec96ee_65514cuda3std3__48in_placeE,@object
	.size		_ZN39_INTERNAL_170fa310_4_k_cu_35ec96ee_65514cuda3std3__48in_placeE,(_ZN39_INTERNAL_170fa310_4_k_cu_35ec96ee_65514cuda3std6ranges3__45__cpo9iter_moveE - _ZN39_INTERNAL_170fa310_4_k_cu_35ec96ee_65514cuda3std3__48in_placeE)
_ZN39_INTERNAL_170fa310_4_k_cu_35ec96ee_65514cuda3std3__48in_placeE:
	.zero		1
	.type		_ZN39_INTERNAL_170fa310_4_k_cu_35ec96ee_65514cuda3std6ranges3__45__cpo9iter_moveE,@object
	.size		_ZN39_INTERNAL_170fa310_4_k_cu_35ec96ee_65514cuda3std6ranges3__45__cpo9iter_moveE,(_ZN39_INTERNAL_170fa310_4_k_cu_35ec96ee_65514cuda3std3__45__cpo5beginE - _ZN39_INTERNAL_170fa310_4_k_cu_35ec96ee_65514cuda3std6ranges3__45__cpo9iter_moveE)
_ZN39_INTERNAL_170fa310_4_k_cu_35ec96ee_65514cuda3std6ranges3__45__cpo9iter_moveE:
	.zero		1
	.type		_ZN39_INTERNAL_170fa310_4_k_cu_35ec96ee_65514cuda3std3__45__cpo5beginE,@object
	.size		_ZN39_INTERNAL_170fa310_4_k_cu_35ec96ee_65514cuda3std3__45__cpo5beginE,(_ZN39_INTERNAL_170fa310_4_k_cu_35ec96ee_65514cuda3std3__441_GLOBAL__N__170fa310_4_k_cu_35ec96ee_65516ignoreE - _ZN39_INTERNAL_170fa310_4_k_cu_35ec96ee_65514cuda3std3__45__cpo5beginE)
_ZN39_INTERNAL_170fa310_4_k_cu_35ec96ee_65514cuda3std3__45__cpo5beginE:
	.zero		1
	.type		_ZN39_INTERNAL_170fa310_4_k_cu_35ec96ee_65514cuda3std3__441_GLOBAL__N__170fa310_4_k_cu_35ec96ee_65516ignoreE,@object
	.size		_ZN39_INTERNAL_170fa310_4_k_cu_35ec96ee_65514cuda3std3__441_GLOBAL__N__170fa310_4_k_cu_35ec96ee_65516ignoreE,(_ZN39_INTERNAL_170fa310_4_k_cu_35ec96ee_65514cute7productE - _ZN39_INTERNAL_170fa310_4_k_cu_35ec96ee_65514cuda3std3__441_GLOBAL__N__170fa310_4_k_cu_35ec96ee_65516ignoreE)
_ZN39_INTERNAL_170fa310_4_k_cu_35ec96ee_65514cuda3std3__441_GLOBAL__N__170fa310_4_k_cu_35ec96ee_65516ignoreE:
	.zero		1
	.type		_ZN39_INTERNAL_170fa310_4_k_cu_35ec96ee_65514cute7productE,@object
	.size		_ZN39_INTERNAL_170fa310_4_k_cu_35ec96ee_65514cute7productE,(_ZN39_INTERNAL_170fa310_4_k_cu_35ec96ee_65514cuda3std3__45__cpo3endE - _ZN39_INTERNAL_170fa310_4_k_cu_35ec96ee_65514cute7productE)
_ZN39_INTERNAL_170fa310_4_k_cu_35ec96ee_65514cute7productE:
	.zero		1
	.type		_ZN39_INTERNAL_170fa310_4_k_cu_35ec96ee_65514cuda3std3__45__cpo3endE,@object
	.size		_ZN39_INTERNAL_170fa310_4_k_cu_35ec96ee_65514cuda3std3__45__cpo3endE,(_ZN39_INTERNAL_170fa310_4_k_cu_35ec96ee_65514cuda3std3__419piecewise_constructE - _ZN39_INTERNAL_170fa310_4_k_cu_35ec96ee_65514cuda3std3__45__cpo3endE)
_ZN39_INTERNAL_170fa310_4_k_cu_35ec96ee_65514cuda3std3__45__cpo3endE:
	.zero		1
	.type		_ZN39_INTERNAL_170fa310_4_k_cu_35ec96ee_65514cuda3std3__419piecewise_constructE,@object
	.size		_ZN39_INTERNAL_170fa310_4_k_cu_35ec96ee_65514cuda3std3__419piecewise_constructE,(_ZN39_INTERNAL_170fa310_4_k_cu_35ec96ee_65514cuda3std3__45__cpo4cendE - _ZN39_INTERNAL_170fa310_4_k_cu_35ec96ee_65514cuda3std3__419piecewise_constructE)
_ZN39_INTERNAL_170fa310_4_k_cu_35ec96ee_65514cuda3std3__419piecewise_constructE:
	.zero		1
	.type		_ZN39_INTERNAL_170fa310_4_k_cu_35ec96ee_65514cuda3std3__45__cpo4cendE,@object
	.size		_ZN39_INTERNAL_170fa310_4_k_cu_35ec96ee_65514cuda3std3__45__cpo4cendE,(_ZN39_INTERNAL_170fa310_4_k_cu_35ec96ee_65514cuda3std6ranges3__45__cpo4swapE - _ZN39_INTERNAL_170fa310_4_k_cu_35ec96ee_65514cuda3std3__45__cpo4cendE)
_ZN39_INTERNAL_170fa310_4_k_cu_35ec96ee_65514cuda3std3__45__cpo4cendE:
	.zero		1
	.type		_ZN39_INTERNAL_170fa310_4_k_cu_35ec96ee_65514cuda3std6ranges3__45__cpo4swapE,@object
	.size		_ZN39_INTERNAL_170fa310_4_k_cu_35ec96ee_65514cuda3std6ranges3__45__cpo4swapE,(.L_8 - _ZN39_INTERNAL_170fa310_4_k_cu_35ec96ee_65514cuda3std6ranges3__45__cpo4swapE)
_ZN39_INTERNAL_170fa310_4_k_cu_35ec96ee_65514cuda3std6ranges3__45__cpo4swapE:
	.zero		1
.L_8:


//--------------------- .nv.constant0._ZN7cutlass13device_kernelINS_4gemm6kernel13GemmUniversalIN4cute5tupleIJiiiiEEENS1_10collective13CollectiveMmaINS1_34MainloopSm90TmaGmmaWarpSpecializedILi3ENS5_IJNS4_1CILi2EEENSA_ILi1EEESC_EEENS1_35KernelTmaWarpSpecializedCooperativeEEENS5_IJNSA_ILi256EEENSA_ILi128EEESH_EEEaNS5_IJlSC_lEEEaSJ_NS4_8TiledMMAINS4_8MMA_AtomIJNS4_4SM904GMMA27MMA_64x128x32_S32S8S8_SS_TNEEEENS4_6LayoutISD_NS5_IJSC_NSA_ILi0EEESR_EEEEENS5_IJNS4_10UnderscoreESU_SU_EEEEENS4_13SM90_TMA_LOADENS4_14ComposedLayoutINS4_7SwizzleILi3ELi4ELi3EEENS4_18smem_ptr_flag_bitsILi8EEENSQ_INS5_IJNSA_ILi8EEESH_EEENS5_IJSH_SC_EEEEEEEvNS4_8identityENS4_23SM90_TMA_LOAD_MULTICASTES17_vS18_EENS_8epilogue10collective6detail29Sm90TmaWarpSpecializedAdapterINS1C_15DefaultEpilogueIaSJ_SJ_NS1B_6thread17LinearCombinationIaLi1EiiLNS1G_9ScaleType4KindE0ELNS_15FloatRoundStyleE2EaEENS1_15EpilogueDefaultEEEEEvvEEEEvNT_6ParamsE --------------------------
	.section	.nv.constant0._ZN7cutlass13device_kernelINS_4gemm6kernel13GemmUniversalIN4cute5tupleIJiiiiEEENS1_10collective13CollectiveMmaINS1_34MainloopSm90TmaGmmaWarpSpecializedILi3ENS5_IJNS4_1CILi2EEENSA_ILi1EEESC_EEENS1_35KernelTmaWarpSpecializedCooperativeEEENS5_IJNSA_ILi256EEENSA_ILi128EEESH_EEEaNS5_IJlSC_lEEEaSJ_NS4_8TiledMMAINS4_8MMA_AtomIJNS4_4SM904GMMA27MMA_64x128x32_S32S8S8_SS_TNEEEENS4_6LayoutISD_NS5_IJSC_NSA_ILi0EEESR_EEEEENS5_IJNS4_10UnderscoreESU_SU_EEEEENS4_13SM90_TMA_LOADENS4_14ComposedLayoutINS4_7SwizzleILi3ELi4ELi3EEENS4_18smem_ptr_flag_bitsILi8EEENSQ_INS5_IJNSA_ILi8EEESH_EEENS5_IJSH_SC_EEEEEEEvNS4_8identityENS4_23SM90_TMA_LOAD_MULTICASTES17_vS18_EENS_8epilogue10collective6detail29Sm90TmaWarpSpecializedAdapterINS1C_15DefaultEpilogueIaSJ_SJ_NS1B_6thread17LinearCombinationIaLi1EiiLNS1G_9ScaleType4KindE0ELNS_15FloatRoundStyleE2EaEENS1_15EpilogueDefaultEEEEEvvEEEEvNT_6ParamsE,"a",@progbits
	.sectionflags	@""
	.align	4
.nv.constant0._ZN7cutlass13device_kernelINS_4gemm6kernel13GemmUniversalIN4cute5tupleIJiiiiEEENS1_10collective13CollectiveMmaINS1_34MainloopSm90TmaGmmaWarpSpecializedILi3ENS5_IJNS4_1CILi2EEENSA_ILi1EEESC_EEENS1_35KernelTmaWarpSpecializedCooperativeEEENS5_IJNSA_ILi256EEENSA_ILi128EEESH_EEEaNS5_IJlSC_lEEEaSJ_NS4_8TiledMMAINS4_8MMA_AtomIJNS4_4SM904GMMA27MMA_64x128x32_S32S8S8_SS_TNEEEENS4_6LayoutISD_NS5_IJSC_NSA_ILi0EEESR_EEEEENS5_IJNS4_10UnderscoreESU_SU_EEEEENS4_13SM90_TMA_LOADENS4_14ComposedLayoutINS4_7SwizzleILi3ELi4ELi3EEENS4_18smem_ptr_flag_bitsILi8EEENSQ_INS5_IJNSA_ILi8EEESH_EEENS5_IJSH_SC_EEEEEEEvNS4_8identityENS4_23SM90_TMA_LOAD_MULTICASTES17_vS18_EENS_8epilogue10collective6detail29Sm90TmaWarpSpecializedAdapterINS1C_15DefaultEpilogueIaSJ_SJ_NS1B_6thread17LinearCombinationIaLi1EiiLNS1G_9ScaleType4KindE0ELNS_15FloatRoundStyleE2EaEENS1_15EpilogueDefaultEEEEEvvEEEEvNT_6ParamsE:
	.zero		1664


//--------------------- SYMBOLS --------------------------

	.type		.nv.reservedSmem.offset0,@object
	.size		.nv.reservedSmem.offset0,0x4
	.type		__assertfail,@function
